//
// Generated by NVIDIA NVVM Compiler
//
// Compiler Build ID: CL-36424714
// Cuda compilation tools, release 13.0, V13.0.88
// Based on NVVM 20.0.0
//

.version 9.0
.target sm_100
.address_size 64

	// .globl	_Z34square_dgemm_kernel_2d_blocktilingiPKdS0_Pd
// _ZZ34square_dgemm_kernel_2d_blocktilingiPKdS0_PdE2As has been demoted
// _ZZ34square_dgemm_kernel_2d_blocktilingiPKdS0_PdE2Bs has been demoted

.visible .entry _Z34square_dgemm_kernel_2d_blocktilingiPKdS0_Pd(
	.param .u32 _Z34square_dgemm_kernel_2d_blocktilingiPKdS0_Pd_param_0,
	.param .u64 .ptr .align 1 _Z34square_dgemm_kernel_2d_blocktilingiPKdS0_Pd_param_1,
	.param .u64 .ptr .align 1 _Z34square_dgemm_kernel_2d_blocktilingiPKdS0_Pd_param_2,
	.param .u64 .ptr .align 1 _Z34square_dgemm_kernel_2d_blocktilingiPKdS0_Pd_param_3
)
{
	.reg .pred 	%p<38>;
	.reg .b32 	%r<288>;
	.reg .b64 	%rd<79>;
	.reg .b64 	%fd<915>;
	// demoted variable
	.shared .align 8 .b8 _ZZ34square_dgemm_kernel_2d_blocktilingiPKdS0_PdE2As[16384];
	// demoted variable
	.shared .align 8 .b8 _ZZ34square_dgemm_kernel_2d_blocktilingiPKdS0_PdE2Bs[16384];
	ld.param.u32 	%r78, [_Z34square_dgemm_kernel_2d_blocktilingiPKdS0_Pd_param_0];
	add.s32 	%r79, %r78, 63;
	shr.s32 	%r80, %r79, 31;
	shr.u32 	%r81, %r80, 26;
	add.s32 	%r82, %r79, %r81;
	shr.s32 	%r83, %r82, 6;
	mov.u32 	%r84, %ctaid.y;
	mov.u32 	%r85, %nctaid.x;
	mov.u32 	%r86, %ctaid.x;
	mad.lo.s32 	%r87, %r84, %r85, %r86;
	div.s32 	%r1, %r87, %r83;
	mul.lo.s32 	%r88, %r1, %r83;
	sub.s32 	%r2, %r87, %r88;
	setp.ge.s32 	%p1, %r1, %r83;
	setp.lt.s32 	%p2, %r78, -126;
	or.pred  	%p3, %p2, %p1;
	@%p3 bra 	$L__BB0_68;
	mov.u32 	%r3, %tid.y;
	mov.u32 	%r4, %tid.x;
	shl.b32 	%r5, %r1, 6;
	shl.b32 	%r6, %r2, 6;
	shl.b32 	%r89, %r3, 4;
	add.s32 	%r7, %r89, %r4;
	and.b32  	%r272, %r4, 15;
	shr.u32 	%r90, %r7, 4;
	add.s32 	%r9, %r90, %r5;
	mov.f64 	%fd867, 0d0000000000000000;
	max.s32 	%r91, %r272, %r9;
	setp.ge.s32 	%p4, %r91, %r78;
	@%p4 bra 	$L__BB0_3;
	ld.param.u64 	%rd62, [_Z34square_dgemm_kernel_2d_blocktilingiPKdS0_Pd_param_1];
	mad.lo.s32 	%r92, %r9, %r78, %r272;
	mul.wide.s32 	%rd11, %r92, 8;
	add.s64 	%rd10, %rd62, %rd11;
	// begin inline asm
	ld.global.nc.f64 %fd867, [%rd10];
	// end inline asm
$L__BB0_3:
	and.b32  	%r93, %r7, 32752;
	or.b32  	%r94, %r93, %r272;
	shl.b32 	%r95, %r94, 3;
	mov.u32 	%r96, _ZZ34square_dgemm_kernel_2d_blocktilingiPKdS0_PdE2As;
	add.s32 	%r97, %r96, %r95;
	st.shared.f64 	[%r97], %fd867;
	add.s32 	%r10, %r7, 256;
	shr.u32 	%r98, %r10, 4;
	add.s32 	%r11, %r98, %r5;
	mov.f64 	%fd868, 0d0000000000000000;
	max.s32 	%r99, %r272, %r11;
	setp.ge.s32 	%p5, %r99, %r78;
	@%p5 bra 	$L__BB0_5;
	ld.param.u64 	%rd63, [_Z34square_dgemm_kernel_2d_blocktilingiPKdS0_Pd_param_1];
	mad.lo.s32 	%r100, %r11, %r78, %r272;
	mul.wide.s32 	%rd13, %r100, 8;
	add.s64 	%rd12, %rd63, %rd13;
	// begin inline asm
	ld.global.nc.f64 %fd868, [%rd12];
	// end inline asm
$L__BB0_5:
	and.b32  	%r101, %r10, 65520;
	or.b32  	%r102, %r101, %r272;
	shl.b32 	%r103, %r102, 3;
	add.s32 	%r105, %r96, %r103;
	st.shared.f64 	[%r105], %fd868;
	add.s32 	%r12, %r7, 512;
	shr.u32 	%r106, %r12, 4;
	add.s32 	%r13, %r106, %r5;
	mov.f64 	%fd869, 0d0000000000000000;
	max.s32 	%r107, %r272, %r13;
	setp.ge.s32 	%p6, %r107, %r78;
	@%p6 bra 	$L__BB0_7;
	ld.param.u64 	%rd64, [_Z34square_dgemm_kernel_2d_blocktilingiPKdS0_Pd_param_1];
	mad.lo.s32 	%r108, %r13, %r78, %r272;
	mul.wide.s32 	%rd15, %r108, 8;
	add.s64 	%rd14, %rd64, %rd15;
	// begin inline asm
	ld.global.nc.f64 %fd869, [%rd14];
	// end inline asm
$L__BB0_7:
	and.b32  	%r109, %r12, 65520;
	or.b32  	%r110, %r109, %r272;
	shl.b32 	%r111, %r110, 3;
	add.s32 	%r113, %r96, %r111;
	st.shared.f64 	[%r113], %fd869;
	add.s32 	%r14, %r7, 768;
	shr.u32 	%r114, %r14, 4;
	add.s32 	%r15, %r114, %r5;
	mov.f64 	%fd870, 0d0000000000000000;
	max.s32 	%r115, %r272, %r15;
	setp.ge.s32 	%p7, %r115, %r78;
	@%p7 bra 	$L__BB0_9;
	ld.param.u64 	%rd65, [_Z34square_dgemm_kernel_2d_blocktilingiPKdS0_Pd_param_1];
	mad.lo.s32 	%r116, %r15, %r78, %r272;
	mul.wide.s32 	%rd17, %r116, 8;
	add.s64 	%rd16, %rd65, %rd17;
	// begin inline asm
	ld.global.nc.f64 %fd870, [%rd16];
	// end inline asm
$L__BB0_9:
	and.b32  	%r117, %r14, 65520;
	or.b32  	%r118, %r117, %r272;
	shl.b32 	%r119, %r118, 3;
	add.s32 	%r121, %r96, %r119;
	st.shared.f64 	[%r121], %fd870;
	and.b32  	%r16, %r7, 63;
	add.s32 	%r17, %r6, %r16;
	shr.u32 	%r283, %r7, 6;
	max.s32 	%r123, %r283, %r17;
	setp.ge.s32 	%p8, %r123, %r78;
	mov.f64 	%fd871, 0d0000000000000000;
	@%p8 bra 	$L__BB0_11;
	ld.param.u64 	%rd70, [_Z34square_dgemm_kernel_2d_blocktilingiPKdS0_Pd_param_2];
	mad.lo.s32 	%r124, %r283, %r78, %r17;
	mul.wide.s32 	%rd19, %r124, 8;
	add.s64 	%rd18, %rd70, %rd19;
	// begin inline asm
	ld.global.nc.f64 %fd871, [%rd18];
	// end inline asm
$L__BB0_11:
	and.b32  	%r125, %r7, 32704;
	or.b32  	%r126, %r125, %r16;
	shl.b32 	%r127, %r126, 3;
	mov.u32 	%r128, _ZZ34square_dgemm_kernel_2d_blocktilingiPKdS0_PdE2Bs;
	add.s32 	%r129, %r128, %r127;
	st.shared.f64 	[%r129], %fd871;
	shr.u32 	%r281, %r10, 6;
	max.s32 	%r130, %r281, %r17;
	setp.ge.s32 	%p9, %r130, %r78;
	mov.f64 	%fd872, 0d0000000000000000;
	@%p9 bra 	$L__BB0_13;
	ld.param.u64 	%rd71, [_Z34square_dgemm_kernel_2d_blocktilingiPKdS0_Pd_param_2];
	mad.lo.s32 	%r131, %r281, %r78, %r17;
	mul.wide.s32 	%rd21, %r131, 8;
	add.s64 	%rd20, %rd71, %rd21;
	// begin inline asm
	ld.global.nc.f64 %fd872, [%rd20];
	// end inline asm
$L__BB0_13:
	and.b32  	%r132, %r10, 65472;
	or.b32  	%r133, %r132, %r16;
	shl.b32 	%r134, %r133, 3;
	add.s32 	%r136, %r128, %r134;
	st.shared.f64 	[%r136], %fd872;
	shr.u32 	%r279, %r12, 6;
	max.s32 	%r137, %r279, %r17;
	setp.ge.s32 	%p10, %r137, %r78;
	mov.f64 	%fd873, 0d0000000000000000;
	@%p10 bra 	$L__BB0_15;
	ld.param.u64 	%rd72, [_Z34square_dgemm_kernel_2d_blocktilingiPKdS0_Pd_param_2];
	mad.lo.s32 	%r138, %r279, %r78, %r17;
	mul.wide.s32 	%rd23, %r138, 8;
	add.s64 	%rd22, %rd72, %rd23;
	// begin inline asm
	ld.global.nc.f64 %fd873, [%rd22];
	// end inline asm
$L__BB0_15:
	and.b32  	%r139, %r12, 65472;
	or.b32  	%r21, %r139, %r16;
	shl.b32 	%r140, %r21, 3;
	add.s32 	%r142, %r128, %r140;
	st.shared.f64 	[%r142], %fd873;
	shr.u32 	%r277, %r14, 6;
	max.s32 	%r143, %r277, %r17;
	setp.ge.s32 	%p11, %r143, %r78;
	mov.f64 	%fd874, 0d0000000000000000;
	@%p11 bra 	$L__BB0_17;
	ld.param.u64 	%rd73, [_Z34square_dgemm_kernel_2d_blocktilingiPKdS0_Pd_param_2];
	mad.lo.s32 	%r144, %r277, %r78, %r17;
	mul.wide.s32 	%rd25, %r144, 8;
	add.s64 	%rd24, %rd73, %rd25;
	// begin inline asm
	ld.global.nc.f64 %fd874, [%rd24];
	// end inline asm
$L__BB0_17:
	and.b32  	%r146, %r14, 65472;
	or.b32  	%r23, %r146, %r16;
	shl.b32 	%r147, %r23, 3;
	add.s32 	%r149, %r128, %r147;
	st.shared.f64 	[%r149], %fd874;
	bar.sync 	0;
	setp.lt.s32 	%p12, %r78, 17;
	mov.b32 	%r287, 0;
	mov.f64 	%fd899, 0d0000000000000000;
	mov.f64 	%fd900, %fd899;
	mov.f64 	%fd901, %fd899;
	mov.f64 	%fd902, %fd899;
	mov.f64 	%fd903, %fd899;
	mov.f64 	%fd904, %fd899;
	mov.f64 	%fd905, %fd899;
	mov.f64 	%fd906, %fd899;
	mov.f64 	%fd907, %fd899;
	mov.f64 	%fd908, %fd899;
	mov.f64 	%fd909, %fd899;
	mov.f64 	%fd910, %fd899;
	mov.f64 	%fd911, %fd899;
	mov.f64 	%fd912, %fd899;
	mov.f64 	%fd913, %fd899;
	mov.f64 	%fd914, %fd899;
	@%p12 bra 	$L__BB0_36;
	add.s32 	%r151, %r78, 15;
	shr.s32 	%r152, %r151, 31;
	shr.u32 	%r153, %r152, 28;
	add.s32 	%r154, %r151, %r153;
	shr.s32 	%r155, %r154, 4;
	max.s32 	%r156, %r155, 2;
	neg.s32 	%r285, %r156;
	add.s32 	%r157, %r283, 16;
	mad.lo.s32 	%r158, %r78, %r157, %r6;
	add.s32 	%r284, %r158, %r16;
	add.s32 	%r159, %r281, 16;
	mad.lo.s32 	%r160, %r78, %r159, %r6;
	add.s32 	%r282, %r160, %r16;
	add.s32 	%r161, %r279, 16;
	mad.lo.s32 	%r162, %r78, %r161, %r6;
	add.s32 	%r280, %r162, %r16;
	add.s32 	%r163, %r277, 16;
	mad.lo.s32 	%r164, %r78, %r163, %r6;
	add.s32 	%r278, %r164, %r16;
	mad.lo.s32 	%r165, %r15, %r78, %r272;
	add.s32 	%r276, %r165, 16;
	mad.lo.s32 	%r166, %r13, %r78, %r272;
	add.s32 	%r275, %r166, 16;
	mad.lo.s32 	%r167, %r11, %r78, %r272;
	add.s32 	%r274, %r167, 16;
	mad.lo.s32 	%r168, %r9, %r78, %r272;
	add.s32 	%r273, %r168, 16;
	mov.b32 	%r286, 0;
	mov.f64 	%fd899, 0d0000000000000000;
$L__BB0_19:
	add.s32 	%r272, %r272, 16;
	max.s32 	%r169, %r9, %r272;
	setp.ge.s32 	%p13, %r169, %r78;
	mov.f64 	%fd891, 0d0000000000000000;
	@%p13 bra 	$L__BB0_21;
	ld.param.u64 	%rd66, [_Z34square_dgemm_kernel_2d_blocktilingiPKdS0_Pd_param_1];
	mul.wide.s32 	%rd27, %r273, 8;
	add.s64 	%rd26, %rd66, %rd27;
	// begin inline asm
	ld.global.nc.f64 %fd891, [%rd26];
	// end inline asm
$L__BB0_21:
	shl.b32 	%r170, %r286, 13;
	xor.b32  	%r171, %r170, 8192;
	mov.u32 	%r172, _ZZ34square_dgemm_kernel_2d_blocktilingiPKdS0_PdE2As;
	add.s32 	%r49, %r172, %r171;
	shl.b32 	%r173, %r3, 4;
	add.s32 	%r174, %r173, %r4;
	and.b32  	%r175, %r174, 32752;
	and.b32  	%r176, %r4, 15;
	or.b32  	%r177, %r175, %r176;
	shl.b32 	%r178, %r177, 3;
	add.s32 	%r179, %r49, %r178;
	st.shared.f64 	[%r179], %fd891;
	max.s32 	%r180, %r11, %r272;
	setp.ge.s32 	%p14, %r180, %r78;
	mov.f64 	%fd892, 0d0000000000000000;
	@%p14 bra 	$L__BB0_23;
	ld.param.u64 	%rd67, [_Z34square_dgemm_kernel_2d_blocktilingiPKdS0_Pd_param_1];
	mul.wide.s32 	%rd29, %r274, 8;
	add.s64 	%rd28, %rd67, %rd29;
	// begin inline asm
	ld.global.nc.f64 %fd892, [%rd28];
	// end inline asm
$L__BB0_23:
	shl.b32 	%r181, %r3, 4;
	add.s32 	%r182, %r181, %r4;
	add.s32 	%r183, %r182, 256;
	and.b32  	%r184, %r183, 65520;
	and.b32  	%r185, %r4, 15;
	or.b32  	%r186, %r184, %r185;
	shl.b32 	%r187, %r186, 3;
	add.s32 	%r188, %r49, %r187;
	st.shared.f64 	[%r188], %fd892;
	max.s32 	%r189, %r13, %r272;
	setp.ge.s32 	%p15, %r189, %r78;
	mov.f64 	%fd893, 0d0000000000000000;
	@%p15 bra 	$L__BB0_25;
	ld.param.u64 	%rd68, [_Z34square_dgemm_kernel_2d_blocktilingiPKdS0_Pd_param_1];
	mul.wide.s32 	%rd31, %r275, 8;
	add.s64 	%rd30, %rd68, %rd31;
	// begin inline asm
	ld.global.nc.f64 %fd893, [%rd30];
	// end inline asm
$L__BB0_25:
	shl.b32 	%r190, %r3, 4;
	add.s32 	%r191, %r190, %r4;
	add.s32 	%r192, %r191, 512;
	and.b32  	%r193, %r192, 65520;
	and.b32  	%r194, %r4, 15;
	or.b32  	%r195, %r193, %r194;
	shl.b32 	%r196, %r195, 3;
	add.s32 	%r197, %r49, %r196;
	st.shared.f64 	[%r197], %fd893;
	max.s32 	%r198, %r15, %r272;
	setp.ge.s32 	%p16, %r198, %r78;
	mov.f64 	%fd894, 0d0000000000000000;
	@%p16 bra 	$L__BB0_27;
	ld.param.u64 	%rd69, [_Z34square_dgemm_kernel_2d_blocktilingiPKdS0_Pd_param_1];
	mul.wide.s32 	%rd33, %r276, 8;
	add.s64 	%rd32, %rd69, %rd33;
	// begin inline asm
	ld.global.nc.f64 %fd894, [%rd32];
	// end inline asm
$L__BB0_27:
	shl.b32 	%r199, %r3, 4;
	add.s32 	%r200, %r199, %r4;
	add.s32 	%r201, %r200, 768;
	and.b32  	%r202, %r201, 65520;
	and.b32  	%r203, %r4, 15;
	or.b32  	%r204, %r202, %r203;
	shl.b32 	%r205, %r204, 3;
	add.s32 	%r206, %r49, %r205;
	st.shared.f64 	[%r206], %fd894;
	add.s32 	%r283, %r283, 16;
	max.s32 	%r207, %r283, %r17;
	setp.ge.s32 	%p17, %r207, %r78;
	mov.f64 	%fd895, 0d0000000000000000;
	@%p17 bra 	$L__BB0_29;
	ld.param.u64 	%rd74, [_Z34square_dgemm_kernel_2d_blocktilingiPKdS0_Pd_param_2];
	mul.wide.s32 	%rd35, %r284, 8;
	add.s64 	%rd34, %rd74, %rd35;
	// begin inline asm
	ld.global.nc.f64 %fd895, [%rd34];
	// end inline asm
$L__BB0_29:
	shl.b32 	%r208, %r286, 13;
	xor.b32  	%r209, %r208, 8192;
	mov.u32 	%r210, _ZZ34square_dgemm_kernel_2d_blocktilingiPKdS0_PdE2Bs;
	add.s32 	%r51, %r210, %r209;
	shl.b32 	%r211, %r3, 4;
	add.s32 	%r212, %r211, %r4;
	shl.b32 	%r213, %r212, 3;
	add.s32 	%r214, %r51, %r213;
	st.shared.f64 	[%r214], %fd895;
	add.s32 	%r281, %r281, 16;
	max.s32 	%r215, %r281, %r17;
	setp.ge.s32 	%p18, %r215, %r78;
	mov.f64 	%fd896, 0d0000000000000000;
	@%p18 bra 	$L__BB0_31;
	ld.param.u64 	%rd75, [_Z34square_dgemm_kernel_2d_blocktilingiPKdS0_Pd_param_2];
	mul.wide.s32 	%rd37, %r282, 8;
	add.s64 	%rd36, %rd75, %rd37;
	// begin inline asm
	ld.global.nc.f64 %fd896, [%rd36];
	// end inline asm
$L__BB0_31:
	shl.b32 	%r216, %r3, 4;
	add.s32 	%r217, %r216, %r4;
	add.s32 	%r218, %r217, 256;
	and.b32  	%r219, %r218, 65472;
	and.b32  	%r220, %r217, 63;
	or.b32  	%r221, %r219, %r220;
	shl.b32 	%r222, %r221, 3;
	add.s32 	%r223, %r51, %r222;
	st.shared.f64 	[%r223], %fd896;
	add.s32 	%r279, %r279, 16;
	max.s32 	%r224, %r279, %r17;
	setp.ge.s32 	%p19, %r224, %r78;
	mov.f64 	%fd897, 0d0000000000000000;
	@%p19 bra 	$L__BB0_33;
	ld.param.u64 	%rd76, [_Z34square_dgemm_kernel_2d_blocktilingiPKdS0_Pd_param_2];
	mul.wide.s32 	%rd39, %r280, 8;
	add.s64 	%rd38, %rd76, %rd39;
	// begin inline asm
	ld.global.nc.f64 %fd897, [%rd38];
	// end inline asm
$L__BB0_33:
	add.s32 	%r226, %r51, %r140;
	st.shared.f64 	[%r226], %fd897;
	add.s32 	%r277, %r277, 16;
	max.s32 	%r227, %r277, %r17;
	setp.ge.s32 	%p20, %r227, %r78;
	mov.f64 	%fd898, 0d0000000000000000;
	@%p20 bra 	$L__BB0_35;
	ld.param.u64 	%rd77, [_Z34square_dgemm_kernel_2d_blocktilingiPKdS0_Pd_param_2];
	mul.wide.s32 	%rd41, %r278, 8;
	add.s64 	%rd40, %rd77, %rd41;
	// begin inline asm
	ld.global.nc.f64 %fd898, [%rd40];
	// end inline asm
$L__BB0_35:
	xor.b32  	%r287, %r286, 1;
	add.s32 	%r229, %r51, %r147;
	st.shared.f64 	[%r229], %fd898;
	bar.sync 	0;
	shl.b32 	%r230, %r286, 13;
	mov.u32 	%r231, _ZZ34square_dgemm_kernel_2d_blocktilingiPKdS0_PdE2As;
	add.s32 	%r232, %r231, %r230;
	mov.u32 	%r233, _ZZ34square_dgemm_kernel_2d_blocktilingiPKdS0_PdE2Bs;
	add.s32 	%r234, %r233, %r230;
	shl.b32 	%r235, %r3, 9;
	add.s32 	%r236, %r232, %r235;
	ld.shared.f64 	%fd131, [%r236];
	ld.shared.f64 	%fd132, [%r236+128];
	ld.shared.f64 	%fd133, [%r236+256];
	ld.shared.f64 	%fd134, [%r236+384];
	shl.b32 	%r237, %r4, 5;
	add.s32 	%r238, %r234, %r237;
	ld.shared.f64 	%fd135, [%r238];
	ld.shared.f64 	%fd136, [%r238+8];
	ld.shared.f64 	%fd137, [%r238+16];
	ld.shared.f64 	%fd138, [%r238+24];
	fma.rn.f64 	%fd139, %fd131, %fd135, %fd914;
	fma.rn.f64 	%fd140, %fd131, %fd136, %fd913;
	fma.rn.f64 	%fd141, %fd131, %fd137, %fd912;
	fma.rn.f64 	%fd142, %fd131, %fd138, %fd911;
	fma.rn.f64 	%fd143, %fd132, %fd135, %fd910;
	fma.rn.f64 	%fd144, %fd132, %fd136, %fd909;
	fma.rn.f64 	%fd145, %fd132, %fd137, %fd908;
	fma.rn.f64 	%fd146, %fd132, %fd138, %fd907;
	fma.rn.f64 	%fd147, %fd133, %fd135, %fd906;
	fma.rn.f64 	%fd148, %fd133, %fd136, %fd905;
	fma.rn.f64 	%fd149, %fd133, %fd137, %fd904;
	fma.rn.f64 	%fd150, %fd133, %fd138, %fd903;
	fma.rn.f64 	%fd151, %fd134, %fd135, %fd902;
	fma.rn.f64 	%fd152, %fd134, %fd136, %fd901;
	fma.rn.f64 	%fd153, %fd134, %fd137, %fd900;
	fma.rn.f64 	%fd154, %fd134, %fd138, %fd899;
	ld.shared.f64 	%fd155, [%r236+8];
	ld.shared.f64 	%fd156, [%r236+136];
	ld.shared.f64 	%fd157, [%r236+264];
	ld.shared.f64 	%fd158, [%r236+392];
	ld.shared.f64 	%fd159, [%r238+512];
	ld.shared.f64 	%fd160, [%r238+520];
	ld.shared.f64 	%fd161, [%r238+528];
	ld.shared.f64 	%fd162, [%r238+536];
	fma.rn.f64 	%fd163, %fd155, %fd159, %fd139;
	fma.rn.f64 	%fd164, %fd155, %fd160, %fd140;
	fma.rn.f64 	%fd165, %fd155, %fd161, %fd141;
	fma.rn.f64 	%fd166, %fd155, %fd162, %fd142;
	fma.rn.f64 	%fd167, %fd156, %fd159, %fd143;
	fma.rn.f64 	%fd168, %fd156, %fd160, %fd144;
	fma.rn.f64 	%fd169, %fd156, %fd161, %fd145;
	fma.rn.f64 	%fd170, %fd156, %fd162, %fd146;
	fma.rn.f64 	%fd171, %fd157, %fd159, %fd147;
	fma.rn.f64 	%fd172, %fd157, %fd160, %fd148;
	fma.rn.f64 	%fd173, %fd157, %fd161, %fd149;
	fma.rn.f64 	%fd174, %fd157, %fd162, %fd150;
	fma.rn.f64 	%fd175, %fd158, %fd159, %fd151;
	fma.rn.f64 	%fd176, %fd158, %fd160, %fd152;
	fma.rn.f64 	%fd177, %fd158, %fd161, %fd153;
	fma.rn.f64 	%fd178, %fd158, %fd162, %fd154;
	ld.shared.f64 	%fd179, [%r236+16];
	ld.shared.f64 	%fd180, [%r236+144];
	ld.shared.f64 	%fd181, [%r236+272];
	ld.shared.f64 	%fd182, [%r236+400];
	ld.shared.f64 	%fd183, [%r238+1024];
	ld.shared.f64 	%fd184, [%r238+1032];
	ld.shared.f64 	%fd185, [%r238+1040];
	ld.shared.f64 	%fd186, [%r238+1048];
	fma.rn.f64 	%fd187, %fd179, %fd183, %fd163;
	fma.rn.f64 	%fd188, %fd179, %fd184, %fd164;
	fma.rn.f64 	%fd189, %fd179, %fd185, %fd165;
	fma.rn.f64 	%fd190, %fd179, %fd186, %fd166;
	fma.rn.f64 	%fd191, %fd180, %fd183, %fd167;
	fma.rn.f64 	%fd192, %fd180, %fd184, %fd168;
	fma.rn.f64 	%fd193, %fd180, %fd185, %fd169;
	fma.rn.f64 	%fd194, %fd180, %fd186, %fd170;
	fma.rn.f64 	%fd195, %fd181, %fd183, %fd171;
	fma.rn.f64 	%fd196, %fd181, %fd184, %fd172;
	fma.rn.f64 	%fd197, %fd181, %fd185, %fd173;
	fma.rn.f64 	%fd198, %fd181, %fd186, %fd174;
	fma.rn.f64 	%fd199, %fd182, %fd183, %fd175;
	fma.rn.f64 	%fd200, %fd182, %fd184, %fd176;
	fma.rn.f64 	%fd201, %fd182, %fd185, %fd177;
	fma.rn.f64 	%fd202, %fd182, %fd186, %fd178;
	ld.shared.f64 	%fd203, [%r236+24];
	ld.shared.f64 	%fd204, [%r236+152];
	ld.shared.f64 	%fd205, [%r236+280];
	ld.shared.f64 	%fd206, [%r236+408];
	ld.shared.f64 	%fd207, [%r238+1536];
	ld.shared.f64 	%fd208, [%r238+1544];
	ld.shared.f64 	%fd209, [%r238+1552];
	ld.shared.f64 	%fd210, [%r238+1560];
	fma.rn.f64 	%fd211, %fd203, %fd207, %fd187;
	fma.rn.f64 	%fd212, %fd203, %fd208, %fd188;
	fma.rn.f64 	%fd213, %fd203, %fd209, %fd189;
	fma.rn.f64 	%fd214, %fd203, %fd210, %fd190;
	fma.rn.f64 	%fd215, %fd204, %fd207, %fd191;
	fma.rn.f64 	%fd216, %fd204, %fd208, %fd192;
	fma.rn.f64 	%fd217, %fd204, %fd209, %fd193;
	fma.rn.f64 	%fd218, %fd204, %fd210, %fd194;
	fma.rn.f64 	%fd219, %fd205, %fd207, %fd195;
	fma.rn.f64 	%fd220, %fd205, %fd208, %fd196;
	fma.rn.f64 	%fd221, %fd205, %fd209, %fd197;
	fma.rn.f64 	%fd222, %fd205, %fd210, %fd198;
	fma.rn.f64 	%fd223, %fd206, %fd207, %fd199;
	fma.rn.f64 	%fd224, %fd206, %fd208, %fd200;
	fma.rn.f64 	%fd225, %fd206, %fd209, %fd201;
	fma.rn.f64 	%fd226, %fd206, %fd210, %fd202;
	ld.shared.f64 	%fd227, [%r236+32];
	ld.shared.f64 	%fd228, [%r236+160];
	ld.shared.f64 	%fd229, [%r236+288];
	ld.shared.f64 	%fd230, [%r236+416];
	ld.shared.f64 	%fd231, [%r238+2048];
	ld.shared.f64 	%fd232, [%r238+2056];
	ld.shared.f64 	%fd233, [%r238+2064];
	ld.shared.f64 	%fd234, [%r238+2072];
	fma.rn.f64 	%fd235, %fd227, %fd231, %fd211;
	fma.rn.f64 	%fd236, %fd227, %fd232, %fd212;
	fma.rn.f64 	%fd237, %fd227, %fd233, %fd213;
	fma.rn.f64 	%fd238, %fd227, %fd234, %fd214;
	fma.rn.f64 	%fd239, %fd228, %fd231, %fd215;
	fma.rn.f64 	%fd240, %fd228, %fd232, %fd216;
	fma.rn.f64 	%fd241, %fd228, %fd233, %fd217;
	fma.rn.f64 	%fd242, %fd228, %fd234, %fd218;
	fma.rn.f64 	%fd243, %fd229, %fd231, %fd219;
	fma.rn.f64 	%fd244, %fd229, %fd232, %fd220;
	fma.rn.f64 	%fd245, %fd229, %fd233, %fd221;
	fma.rn.f64 	%fd246, %fd229, %fd234, %fd222;
	fma.rn.f64 	%fd247, %fd230, %fd231, %fd223;
	fma.rn.f64 	%fd248, %fd230, %fd232, %fd224;
	fma.rn.f64 	%fd249, %fd230, %fd233, %fd225;
	fma.rn.f64 	%fd250, %fd230, %fd234, %fd226;
	ld.shared.f64 	%fd251, [%r236+40];
	ld.shared.f64 	%fd252, [%r236+168];
	ld.shared.f64 	%fd253, [%r236+296];
	ld.shared.f64 	%fd254, [%r236+424];
	ld.shared.f64 	%fd255, [%r238+2560];
	ld.shared.f64 	%fd256, [%r238+2568];
	ld.shared.f64 	%fd257, [%r238+2576];
	ld.shared.f64 	%fd258, [%r238+2584];
	fma.rn.f64 	%fd259, %fd251, %fd255, %fd235;
	fma.rn.f64 	%fd260, %fd251, %fd256, %fd236;
	fma.rn.f64 	%fd261, %fd251, %fd257, %fd237;
	fma.rn.f64 	%fd262, %fd251, %fd258, %fd238;
	fma.rn.f64 	%fd263, %fd252, %fd255, %fd239;
	fma.rn.f64 	%fd264, %fd252, %fd256, %fd240;
	fma.rn.f64 	%fd265, %fd252, %fd257, %fd241;
	fma.rn.f64 	%fd266, %fd252, %fd258, %fd242;
	fma.rn.f64 	%fd267, %fd253, %fd255, %fd243;
	fma.rn.f64 	%fd268, %fd253, %fd256, %fd244;
	fma.rn.f64 	%fd269, %fd253, %fd257, %fd245;
	fma.rn.f64 	%fd270, %fd253, %fd258, %fd246;
	fma.rn.f64 	%fd271, %fd254, %fd255, %fd247;
	fma.rn.f64 	%fd272, %fd254, %fd256, %fd248;
	fma.rn.f64 	%fd273, %fd254, %fd257, %fd249;
	fma.rn.f64 	%fd274, %fd254, %fd258, %fd250;
	ld.shared.f64 	%fd275, [%r236+48];
	ld.shared.f64 	%fd276, [%r236+176];
	ld.shared.f64 	%fd277, [%r236+304];
	ld.shared.f64 	%fd278, [%r236+432];
	ld.shared.f64 	%fd279, [%r238+3072];
	ld.shared.f64 	%fd280, [%r238+3080];
	ld.shared.f64 	%fd281, [%r238+3088];
	ld.shared.f64 	%fd282, [%r238+3096];
	fma.rn.f64 	%fd283, %fd275, %fd279, %fd259;
	fma.rn.f64 	%fd284, %fd275, %fd280, %fd260;
	fma.rn.f64 	%fd285, %fd275, %fd281, %fd261;
	fma.rn.f64 	%fd286, %fd275, %fd282, %fd262;
	fma.rn.f64 	%fd287, %fd276, %fd279, %fd263;
	fma.rn.f64 	%fd288, %fd276, %fd280, %fd264;
	fma.rn.f64 	%fd289, %fd276, %fd281, %fd265;
	fma.rn.f64 	%fd290, %fd276, %fd282, %fd266;
	fma.rn.f64 	%fd291, %fd277, %fd279, %fd267;
	fma.rn.f64 	%fd292, %fd277, %fd280, %fd268;
	fma.rn.f64 	%fd293, %fd277, %fd281, %fd269;
	fma.rn.f64 	%fd294, %fd277, %fd282, %fd270;
	fma.rn.f64 	%fd295, %fd278, %fd279, %fd271;
	fma.rn.f64 	%fd296, %fd278, %fd280, %fd272;
	fma.rn.f64 	%fd297, %fd278, %fd281, %fd273;
	fma.rn.f64 	%fd298, %fd278, %fd282, %fd274;
	ld.shared.f64 	%fd299, [%r236+56];
	ld.shared.f64 	%fd300, [%r236+184];
	ld.shared.f64 	%fd301, [%r236+312];
	ld.shared.f64 	%fd302, [%r236+440];
	ld.shared.f64 	%fd303, [%r238+3584];
	ld.shared.f64 	%fd304, [%r238+3592];
	ld.shared.f64 	%fd305, [%r238+3600];
	ld.shared.f64 	%fd306, [%r238+3608];
	fma.rn.f64 	%fd307, %fd299, %fd303, %fd283;
	fma.rn.f64 	%fd308, %fd299, %fd304, %fd284;
	fma.rn.f64 	%fd309, %fd299, %fd305, %fd285;
	fma.rn.f64 	%fd310, %fd299, %fd306, %fd286;
	fma.rn.f64 	%fd311, %fd300, %fd303, %fd287;
	fma.rn.f64 	%fd312, %fd300, %fd304, %fd288;
	fma.rn.f64 	%fd313, %fd300, %fd305, %fd289;
	fma.rn.f64 	%fd314, %fd300, %fd306, %fd290;
	fma.rn.f64 	%fd315, %fd301, %fd303, %fd291;
	fma.rn.f64 	%fd316, %fd301, %fd304, %fd292;
	fma.rn.f64 	%fd317, %fd301, %fd305, %fd293;
	fma.rn.f64 	%fd318, %fd301, %fd306, %fd294;
	fma.rn.f64 	%fd319, %fd302, %fd303, %fd295;
	fma.rn.f64 	%fd320, %fd302, %fd304, %fd296;
	fma.rn.f64 	%fd321, %fd302, %fd305, %fd297;
	fma.rn.f64 	%fd322, %fd302, %fd306, %fd298;
	ld.shared.f64 	%fd323, [%r236+64];
	ld.shared.f64 	%fd324, [%r236+192];
	ld.shared.f64 	%fd325, [%r236+320];
	ld.shared.f64 	%fd326, [%r236+448];
	ld.shared.f64 	%fd327, [%r238+4096];
	ld.shared.f64 	%fd328, [%r238+4104];
	ld.shared.f64 	%fd329, [%r238+4112];
	ld.shared.f64 	%fd330, [%r238+4120];
	fma.rn.f64 	%fd331, %fd323, %fd327, %fd307;
	fma.rn.f64 	%fd332, %fd323, %fd328, %fd308;
	fma.rn.f64 	%fd333, %fd323, %fd329, %fd309;
	fma.rn.f64 	%fd334, %fd323, %fd330, %fd310;
	fma.rn.f64 	%fd335, %fd324, %fd327, %fd311;
	fma.rn.f64 	%fd336, %fd324, %fd328, %fd312;
	fma.rn.f64 	%fd337, %fd324, %fd329, %fd313;
	fma.rn.f64 	%fd338, %fd324, %fd330, %fd314;
	fma.rn.f64 	%fd339, %fd325, %fd327, %fd315;
	fma.rn.f64 	%fd340, %fd325, %fd328, %fd316;
	fma.rn.f64 	%fd341, %fd325, %fd329, %fd317;
	fma.rn.f64 	%fd342, %fd325, %fd330, %fd318;
	fma.rn.f64 	%fd343, %fd326, %fd327, %fd319;
	fma.rn.f64 	%fd344, %fd326, %fd328, %fd320;
	fma.rn.f64 	%fd345, %fd326, %fd329, %fd321;
	fma.rn.f64 	%fd346, %fd326, %fd330, %fd322;
	ld.shared.f64 	%fd347, [%r236+72];
	ld.shared.f64 	%fd348, [%r236+200];
	ld.shared.f64 	%fd349, [%r236+328];
	ld.shared.f64 	%fd350, [%r236+456];
	ld.shared.f64 	%fd351, [%r238+4608];
	ld.shared.f64 	%fd352, [%r238+4616];
	ld.shared.f64 	%fd353, [%r238+4624];
	ld.shared.f64 	%fd354, [%r238+4632];
	fma.rn.f64 	%fd355, %fd347, %fd351, %fd331;
	fma.rn.f64 	%fd356, %fd347, %fd352, %fd332;
	fma.rn.f64 	%fd357, %fd347, %fd353, %fd333;
	fma.rn.f64 	%fd358, %fd347, %fd354, %fd334;
	fma.rn.f64 	%fd359, %fd348, %fd351, %fd335;
	fma.rn.f64 	%fd360, %fd348, %fd352, %fd336;
	fma.rn.f64 	%fd361, %fd348, %fd353, %fd337;
	fma.rn.f64 	%fd362, %fd348, %fd354, %fd338;
	fma.rn.f64 	%fd363, %fd349, %fd351, %fd339;
	fma.rn.f64 	%fd364, %fd349, %fd352, %fd340;
	fma.rn.f64 	%fd365, %fd349, %fd353, %fd341;
	fma.rn.f64 	%fd366, %fd349, %fd354, %fd342;
	fma.rn.f64 	%fd367, %fd350, %fd351, %fd343;
	fma.rn.f64 	%fd368, %fd350, %fd352, %fd344;
	fma.rn.f64 	%fd369, %fd350, %fd353, %fd345;
	fma.rn.f64 	%fd370, %fd350, %fd354, %fd346;
	ld.shared.f64 	%fd371, [%r236+80];
	ld.shared.f64 	%fd372, [%r236+208];
	ld.shared.f64 	%fd373, [%r236+336];
	ld.shared.f64 	%fd374, [%r236+464];
	ld.shared.f64 	%fd375, [%r238+5120];
	ld.shared.f64 	%fd376, [%r238+5128];
	ld.shared.f64 	%fd377, [%r238+5136];
	ld.shared.f64 	%fd378, [%r238+5144];
	fma.rn.f64 	%fd379, %fd371, %fd375, %fd355;
	fma.rn.f64 	%fd380, %fd371, %fd376, %fd356;
	fma.rn.f64 	%fd381, %fd371, %fd377, %fd357;
	fma.rn.f64 	%fd382, %fd371, %fd378, %fd358;
	fma.rn.f64 	%fd383, %fd372, %fd375, %fd359;
	fma.rn.f64 	%fd384, %fd372, %fd376, %fd360;
	fma.rn.f64 	%fd385, %fd372, %fd377, %fd361;
	fma.rn.f64 	%fd386, %fd372, %fd378, %fd362;
	fma.rn.f64 	%fd387, %fd373, %fd375, %fd363;
	fma.rn.f64 	%fd388, %fd373, %fd376, %fd364;
	fma.rn.f64 	%fd389, %fd373, %fd377, %fd365;
	fma.rn.f64 	%fd390, %fd373, %fd378, %fd366;
	fma.rn.f64 	%fd391, %fd374, %fd375, %fd367;
	fma.rn.f64 	%fd392, %fd374, %fd376, %fd368;
	fma.rn.f64 	%fd393, %fd374, %fd377, %fd369;
	fma.rn.f64 	%fd394, %fd374, %fd378, %fd370;
	ld.shared.f64 	%fd395, [%r236+88];
	ld.shared.f64 	%fd396, [%r236+216];
	ld.shared.f64 	%fd397, [%r236+344];
	ld.shared.f64 	%fd398, [%r236+472];
	ld.shared.f64 	%fd399, [%r238+5632];
	ld.shared.f64 	%fd400, [%r238+5640];
	ld.shared.f64 	%fd401, [%r238+5648];
	ld.shared.f64 	%fd402, [%r238+5656];
	fma.rn.f64 	%fd403, %fd395, %fd399, %fd379;
	fma.rn.f64 	%fd404, %fd395, %fd400, %fd380;
	fma.rn.f64 	%fd405, %fd395, %fd401, %fd381;
	fma.rn.f64 	%fd406, %fd395, %fd402, %fd382;
	fma.rn.f64 	%fd407, %fd396, %fd399, %fd383;
	fma.rn.f64 	%fd408, %fd396, %fd400, %fd384;
	fma.rn.f64 	%fd409, %fd396, %fd401, %fd385;
	fma.rn.f64 	%fd410, %fd396, %fd402, %fd386;
	fma.rn.f64 	%fd411, %fd397, %fd399, %fd387;
	fma.rn.f64 	%fd412, %fd397, %fd400, %fd388;
	fma.rn.f64 	%fd413, %fd397, %fd401, %fd389;
	fma.rn.f64 	%fd414, %fd397, %fd402, %fd390;
	fma.rn.f64 	%fd415, %fd398, %fd399, %fd391;
	fma.rn.f64 	%fd416, %fd398, %fd400, %fd392;
	fma.rn.f64 	%fd417, %fd398, %fd401, %fd393;
	fma.rn.f64 	%fd418, %fd398, %fd402, %fd394;
	ld.shared.f64 	%fd419, [%r236+96];
	ld.shared.f64 	%fd420, [%r236+224];
	ld.shared.f64 	%fd421, [%r236+352];
	ld.shared.f64 	%fd422, [%r236+480];
	ld.shared.f64 	%fd423, [%r238+6144];
	ld.shared.f64 	%fd424, [%r238+6152];
	ld.shared.f64 	%fd425, [%r238+6160];
	ld.shared.f64 	%fd426, [%r238+6168];
	fma.rn.f64 	%fd427, %fd419, %fd423, %fd403;
	fma.rn.f64 	%fd428, %fd419, %fd424, %fd404;
	fma.rn.f64 	%fd429, %fd419, %fd425, %fd405;
	fma.rn.f64 	%fd430, %fd419, %fd426, %fd406;
	fma.rn.f64 	%fd431, %fd420, %fd423, %fd407;
	fma.rn.f64 	%fd432, %fd420, %fd424, %fd408;
	fma.rn.f64 	%fd433, %fd420, %fd425, %fd409;
	fma.rn.f64 	%fd434, %fd420, %fd426, %fd410;
	fma.rn.f64 	%fd435, %fd421, %fd423, %fd411;
	fma.rn.f64 	%fd436, %fd421, %fd424, %fd412;
	fma.rn.f64 	%fd437, %fd421, %fd425, %fd413;
	fma.rn.f64 	%fd438, %fd421, %fd426, %fd414;
	fma.rn.f64 	%fd439, %fd422, %fd423, %fd415;
	fma.rn.f64 	%fd440, %fd422, %fd424, %fd416;
	fma.rn.f64 	%fd441, %fd422, %fd425, %fd417;
	fma.rn.f64 	%fd442, %fd422, %fd426, %fd418;
	ld.shared.f64 	%fd443, [%r236+104];
	ld.shared.f64 	%fd444, [%r236+232];
	ld.shared.f64 	%fd445, [%r236+360];
	ld.shared.f64 	%fd446, [%r236+488];
	ld.shared.f64 	%fd447, [%r238+6656];
	ld.shared.f64 	%fd448, [%r238+6664];
	ld.shared.f64 	%fd449, [%r238+6672];
	ld.shared.f64 	%fd450, [%r238+6680];
	fma.rn.f64 	%fd451, %fd443, %fd447, %fd427;
	fma.rn.f64 	%fd452, %fd443, %fd448, %fd428;
	fma.rn.f64 	%fd453, %fd443, %fd449, %fd429;
	fma.rn.f64 	%fd454, %fd443, %fd450, %fd430;
	fma.rn.f64 	%fd455, %fd444, %fd447, %fd431;
	fma.rn.f64 	%fd456, %fd444, %fd448, %fd432;
	fma.rn.f64 	%fd457, %fd444, %fd449, %fd433;
	fma.rn.f64 	%fd458, %fd444, %fd450, %fd434;
	fma.rn.f64 	%fd459, %fd445, %fd447, %fd435;
	fma.rn.f64 	%fd460, %fd445, %fd448, %fd436;
	fma.rn.f64 	%fd461, %fd445, %fd449, %fd437;
	fma.rn.f64 	%fd462, %fd445, %fd450, %fd438;
	fma.rn.f64 	%fd463, %fd446, %fd447, %fd439;
	fma.rn.f64 	%fd464, %fd446, %fd448, %fd440;
	fma.rn.f64 	%fd465, %fd446, %fd449, %fd441;
	fma.rn.f64 	%fd466, %fd446, %fd450, %fd442;
	ld.shared.f64 	%fd467, [%r236+112];
	ld.shared.f64 	%fd468, [%r236+240];
	ld.shared.f64 	%fd469, [%r236+368];
	ld.shared.f64 	%fd470, [%r236+496];
	ld.shared.f64 	%fd471, [%r238+7168];
	ld.shared.f64 	%fd472, [%r238+7176];
	ld.shared.f64 	%fd473, [%r238+7184];
	ld.shared.f64 	%fd474, [%r238+7192];
	fma.rn.f64 	%fd475, %fd467, %fd471, %fd451;
	fma.rn.f64 	%fd476, %fd467, %fd472, %fd452;
	fma.rn.f64 	%fd477, %fd467, %fd473, %fd453;
	fma.rn.f64 	%fd478, %fd467, %fd474, %fd454;
	fma.rn.f64 	%fd479, %fd468, %fd471, %fd455;
	fma.rn.f64 	%fd480, %fd468, %fd472, %fd456;
	fma.rn.f64 	%fd481, %fd468, %fd473, %fd457;
	fma.rn.f64 	%fd482, %fd468, %fd474, %fd458;
	fma.rn.f64 	%fd483, %fd469, %fd471, %fd459;
	fma.rn.f64 	%fd484, %fd469, %fd472, %fd460;
	fma.rn.f64 	%fd485, %fd469, %fd473, %fd461;
	fma.rn.f64 	%fd486, %fd469, %fd474, %fd462;
	fma.rn.f64 	%fd487, %fd470, %fd471, %fd463;
	fma.rn.f64 	%fd488, %fd470, %fd472, %fd464;
	fma.rn.f64 	%fd489, %fd470, %fd473, %fd465;
	fma.rn.f64 	%fd490, %fd470, %fd474, %fd466;
	ld.shared.f64 	%fd491, [%r236+120];
	ld.shared.f64 	%fd492, [%r236+248];
	ld.shared.f64 	%fd493, [%r236+376];
	ld.shared.f64 	%fd494, [%r236+504];
	ld.shared.f64 	%fd495, [%r238+7680];
	ld.shared.f64 	%fd496, [%r238+7688];
	ld.shared.f64 	%fd497, [%r238+7696];
	ld.shared.f64 	%fd498, [%r238+7704];
	fma.rn.f64 	%fd914, %fd491, %fd495, %fd475;
	fma.rn.f64 	%fd913, %fd491, %fd496, %fd476;
	fma.rn.f64 	%fd912, %fd491, %fd497, %fd477;
	fma.rn.f64 	%fd911, %fd491, %fd498, %fd478;
	fma.rn.f64 	%fd910, %fd492, %fd495, %fd479;
	fma.rn.f64 	%fd909, %fd492, %fd496, %fd480;
	fma.rn.f64 	%fd908, %fd492, %fd497, %fd481;
	fma.rn.f64 	%fd907, %fd492, %fd498, %fd482;
	fma.rn.f64 	%fd906, %fd493, %fd495, %fd483;
	fma.rn.f64 	%fd905, %fd493, %fd496, %fd484;
	fma.rn.f64 	%fd904, %fd493, %fd497, %fd485;
	fma.rn.f64 	%fd903, %fd493, %fd498, %fd486;
	fma.rn.f64 	%fd902, %fd494, %fd495, %fd487;
	fma.rn.f64 	%fd901, %fd494, %fd496, %fd488;
	fma.rn.f64 	%fd900, %fd494, %fd497, %fd489;
	fma.rn.f64 	%fd899, %fd494, %fd498, %fd490;
	bar.sync 	0;
	add.s32 	%r285, %r285, 1;
	shl.b32 	%r239, %r78, 4;
	add.s32 	%r284, %r284, %r239;
	add.s32 	%r282, %r282, %r239;
	add.s32 	%r280, %r280, %r239;
	add.s32 	%r278, %r278, %r239;
	add.s32 	%r276, %r276, 16;
	add.s32 	%r275, %r275, 16;
	add.s32 	%r274, %r274, 16;
	add.s32 	%r273, %r273, 16;
	setp.ne.s32 	%p21, %r285, -1;
	mov.u32 	%r286, %r287;
	@%p21 bra 	$L__BB0_19;
$L__BB0_36:
	ld.param.u64 	%rd78, [_Z34square_dgemm_kernel_2d_blocktilingiPKdS0_Pd_param_3];
	cvta.to.global.u64 	%rd1, %rd78;
	shl.b32 	%r240, %r287, 13;
	mov.u32 	%r241, _ZZ34square_dgemm_kernel_2d_blocktilingiPKdS0_PdE2As;
	add.s32 	%r242, %r241, %r240;
	mov.u32 	%r243, _ZZ34square_dgemm_kernel_2d_blocktilingiPKdS0_PdE2Bs;
	add.s32 	%r244, %r243, %r240;
	shl.b32 	%r246, %r4, 2;
	shl.b32 	%r247, %r3, 9;
	add.s32 	%r248, %r242, %r247;
	ld.shared.f64 	%fd499, [%r248];
	ld.shared.f64 	%fd500, [%r248+128];
	ld.shared.f64 	%fd501, [%r248+256];
	ld.shared.f64 	%fd502, [%r248+384];
	shl.b32 	%r249, %r4, 5;
	add.s32 	%r250, %r244, %r249;
	ld.shared.f64 	%fd503, [%r250];
	ld.shared.f64 	%fd504, [%r250+8];
	ld.shared.f64 	%fd505, [%r250+16];
	ld.shared.f64 	%fd506, [%r250+24];
	fma.rn.f64 	%fd507, %fd499, %fd503, %fd914;
	fma.rn.f64 	%fd508, %fd499, %fd504, %fd913;
	fma.rn.f64 	%fd509, %fd499, %fd505, %fd912;
	fma.rn.f64 	%fd510, %fd499, %fd506, %fd911;
	fma.rn.f64 	%fd511, %fd500, %fd503, %fd910;
	fma.rn.f64 	%fd512, %fd500, %fd504, %fd909;
	fma.rn.f64 	%fd513, %fd500, %fd505, %fd908;
	fma.rn.f64 	%fd514, %fd500, %fd506, %fd907;
	fma.rn.f64 	%fd515, %fd501, %fd503, %fd906;
	fma.rn.f64 	%fd516, %fd501, %fd504, %fd905;
	fma.rn.f64 	%fd517, %fd501, %fd505, %fd904;
	fma.rn.f64 	%fd518, %fd501, %fd506, %fd903;
	fma.rn.f64 	%fd519, %fd502, %fd503, %fd902;
	fma.rn.f64 	%fd520, %fd502, %fd504, %fd901;
	fma.rn.f64 	%fd521, %fd502, %fd505, %fd900;
	fma.rn.f64 	%fd522, %fd502, %fd506, %fd899;
	ld.shared.f64 	%fd523, [%r248+8];
	ld.shared.f64 	%fd524, [%r248+136];
	ld.shared.f64 	%fd525, [%r248+264];
	ld.shared.f64 	%fd526, [%r248+392];
	ld.shared.f64 	%fd527, [%r250+512];
	ld.shared.f64 	%fd528, [%r250+520];
	ld.shared.f64 	%fd529, [%r250+528];
	ld.shared.f64 	%fd530, [%r250+536];
	fma.rn.f64 	%fd531, %fd523, %fd527, %fd507;
	fma.rn.f64 	%fd532, %fd523, %fd528, %fd508;
	fma.rn.f64 	%fd533, %fd523, %fd529, %fd509;
	fma.rn.f64 	%fd534, %fd523, %fd530, %fd510;
	fma.rn.f64 	%fd535, %fd524, %fd527, %fd511;
	fma.rn.f64 	%fd536, %fd524, %fd528, %fd512;
	fma.rn.f64 	%fd537, %fd524, %fd529, %fd513;
	fma.rn.f64 	%fd538, %fd524, %fd530, %fd514;
	fma.rn.f64 	%fd539, %fd525, %fd527, %fd515;
	fma.rn.f64 	%fd540, %fd525, %fd528, %fd516;
	fma.rn.f64 	%fd541, %fd525, %fd529, %fd517;
	fma.rn.f64 	%fd542, %fd525, %fd530, %fd518;
	fma.rn.f64 	%fd543, %fd526, %fd527, %fd519;
	fma.rn.f64 	%fd544, %fd526, %fd528, %fd520;
	fma.rn.f64 	%fd545, %fd526, %fd529, %fd521;
	fma.rn.f64 	%fd546, %fd526, %fd530, %fd522;
	ld.shared.f64 	%fd547, [%r248+16];
	ld.shared.f64 	%fd548, [%r248+144];
	ld.shared.f64 	%fd549, [%r248+272];
	ld.shared.f64 	%fd550, [%r248+400];
	ld.shared.f64 	%fd551, [%r250+1024];
	ld.shared.f64 	%fd552, [%r250+1032];
	ld.shared.f64 	%fd553, [%r250+1040];
	ld.shared.f64 	%fd554, [%r250+1048];
	fma.rn.f64 	%fd555, %fd547, %fd551, %fd531;
	fma.rn.f64 	%fd556, %fd547, %fd552, %fd532;
	fma.rn.f64 	%fd557, %fd547, %fd553, %fd533;
	fma.rn.f64 	%fd558, %fd547, %fd554, %fd534;
	fma.rn.f64 	%fd559, %fd548, %fd551, %fd535;
	fma.rn.f64 	%fd560, %fd548, %fd552, %fd536;
	fma.rn.f64 	%fd561, %fd548, %fd553, %fd537;
	fma.rn.f64 	%fd562, %fd548, %fd554, %fd538;
	fma.rn.f64 	%fd563, %fd549, %fd551, %fd539;
	fma.rn.f64 	%fd564, %fd549, %fd552, %fd540;
	fma.rn.f64 	%fd565, %fd549, %fd553, %fd541;
	fma.rn.f64 	%fd566, %fd549, %fd554, %fd542;
	fma.rn.f64 	%fd567, %fd550, %fd551, %fd543;
	fma.rn.f64 	%fd568, %fd550, %fd552, %fd544;
	fma.rn.f64 	%fd569, %fd550, %fd553, %fd545;
	fma.rn.f64 	%fd570, %fd550, %fd554, %fd546;
	ld.shared.f64 	%fd571, [%r248+24];
	ld.shared.f64 	%fd572, [%r248+152];
	ld.shared.f64 	%fd573, [%r248+280];
	ld.shared.f64 	%fd574, [%r248+408];
	ld.shared.f64 	%fd575, [%r250+1536];
	ld.shared.f64 	%fd576, [%r250+1544];
	ld.shared.f64 	%fd577, [%r250+1552];
	ld.shared.f64 	%fd578, [%r250+1560];
	fma.rn.f64 	%fd579, %fd571, %fd575, %fd555;
	fma.rn.f64 	%fd580, %fd571, %fd576, %fd556;
	fma.rn.f64 	%fd581, %fd571, %fd577, %fd557;
	fma.rn.f64 	%fd582, %fd571, %fd578, %fd558;
	fma.rn.f64 	%fd583, %fd572, %fd575, %fd559;
	fma.rn.f64 	%fd584, %fd572, %fd576, %fd560;
	fma.rn.f64 	%fd585, %fd572, %fd577, %fd561;
	fma.rn.f64 	%fd586, %fd572, %fd578, %fd562;
	fma.rn.f64 	%fd587, %fd573, %fd575, %fd563;
	fma.rn.f64 	%fd588, %fd573, %fd576, %fd564;
	fma.rn.f64 	%fd589, %fd573, %fd577, %fd565;
	fma.rn.f64 	%fd590, %fd573, %fd578, %fd566;
	fma.rn.f64 	%fd591, %fd574, %fd575, %fd567;
	fma.rn.f64 	%fd592, %fd574, %fd576, %fd568;
	fma.rn.f64 	%fd593, %fd574, %fd577, %fd569;
	fma.rn.f64 	%fd594, %fd574, %fd578, %fd570;
	ld.shared.f64 	%fd595, [%r248+32];
	ld.shared.f64 	%fd596, [%r248+160];
	ld.shared.f64 	%fd597, [%r248+288];
	ld.shared.f64 	%fd598, [%r248+416];
	ld.shared.f64 	%fd599, [%r250+2048];
	ld.shared.f64 	%fd600, [%r250+2056];
	ld.shared.f64 	%fd601, [%r250+2064];
	ld.shared.f64 	%fd602, [%r250+2072];
	fma.rn.f64 	%fd603, %fd595, %fd599, %fd579;
	fma.rn.f64 	%fd604, %fd595, %fd600, %fd580;
	fma.rn.f64 	%fd605, %fd595, %fd601, %fd581;
	fma.rn.f64 	%fd606, %fd595, %fd602, %fd582;
	fma.rn.f64 	%fd607, %fd596, %fd599, %fd583;
	fma.rn.f64 	%fd608, %fd596, %fd600, %fd584;
	fma.rn.f64 	%fd609, %fd596, %fd601, %fd585;
	fma.rn.f64 	%fd610, %fd596, %fd602, %fd586;
	fma.rn.f64 	%fd611, %fd597, %fd599, %fd587;
	fma.rn.f64 	%fd612, %fd597, %fd600, %fd588;
	fma.rn.f64 	%fd613, %fd597, %fd601, %fd589;
	fma.rn.f64 	%fd614, %fd597, %fd602, %fd590;
	fma.rn.f64 	%fd615, %fd598, %fd599, %fd591;
	fma.rn.f64 	%fd616, %fd598, %fd600, %fd592;
	fma.rn.f64 	%fd617, %fd598, %fd601, %fd593;
	fma.rn.f64 	%fd618, %fd598, %fd602, %fd594;
	ld.shared.f64 	%fd619, [%r248+40];
	ld.shared.f64 	%fd620, [%r248+168];
	ld.shared.f64 	%fd621, [%r248+296];
	ld.shared.f64 	%fd622, [%r248+424];
	ld.shared.f64 	%fd623, [%r250+2560];
	ld.shared.f64 	%fd624, [%r250+2568];
	ld.shared.f64 	%fd625, [%r250+2576];
	ld.shared.f64 	%fd626, [%r250+2584];
	fma.rn.f64 	%fd627, %fd619, %fd623, %fd603;
	fma.rn.f64 	%fd628, %fd619, %fd624, %fd604;
	fma.rn.f64 	%fd629, %fd619, %fd625, %fd605;
	fma.rn.f64 	%fd630, %fd619, %fd626, %fd606;
	fma.rn.f64 	%fd631, %fd620, %fd623, %fd607;
	fma.rn.f64 	%fd632, %fd620, %fd624, %fd608;
	fma.rn.f64 	%fd633, %fd620, %fd625, %fd609;
	fma.rn.f64 	%fd634, %fd620, %fd626, %fd610;
	fma.rn.f64 	%fd635, %fd621, %fd623, %fd611;
	fma.rn.f64 	%fd636, %fd621, %fd624, %fd612;
	fma.rn.f64 	%fd637, %fd621, %fd625, %fd613;
	fma.rn.f64 	%fd638, %fd621, %fd626, %fd614;
	fma.rn.f64 	%fd639, %fd622, %fd623, %fd615;
	fma.rn.f64 	%fd640, %fd622, %fd624, %fd616;
	fma.rn.f64 	%fd641, %fd622, %fd625, %fd617;
	fma.rn.f64 	%fd642, %fd622, %fd626, %fd618;
	ld.shared.f64 	%fd643, [%r248+48];
	ld.shared.f64 	%fd644, [%r248+176];
	ld.shared.f64 	%fd645, [%r248+304];
	ld.shared.f64 	%fd646, [%r248+432];
	ld.shared.f64 	%fd647, [%r250+3072];
	ld.shared.f64 	%fd648, [%r250+3080];
	ld.shared.f64 	%fd649, [%r250+3088];
	ld.shared.f64 	%fd650, [%r250+3096];
	fma.rn.f64 	%fd651, %fd643, %fd647, %fd627;
	fma.rn.f64 	%fd652, %fd643, %fd648, %fd628;
	fma.rn.f64 	%fd653, %fd643, %fd649, %fd629;
	fma.rn.f64 	%fd654, %fd643, %fd650, %fd630;
	fma.rn.f64 	%fd655, %fd644, %fd647, %fd631;
	fma.rn.f64 	%fd656, %fd644, %fd648, %fd632;
	fma.rn.f64 	%fd657, %fd644, %fd649, %fd633;
	fma.rn.f64 	%fd658, %fd644, %fd650, %fd634;
	fma.rn.f64 	%fd659, %fd645, %fd647, %fd635;
	fma.rn.f64 	%fd660, %fd645, %fd648, %fd636;
	fma.rn.f64 	%fd661, %fd645, %fd649, %fd637;
	fma.rn.f64 	%fd662, %fd645, %fd650, %fd638;
	fma.rn.f64 	%fd663, %fd646, %fd647, %fd639;
	fma.rn.f64 	%fd664, %fd646, %fd648, %fd640;
	fma.rn.f64 	%fd665, %fd646, %fd649, %fd641;
	fma.rn.f64 	%fd666, %fd646, %fd650, %fd642;
	ld.shared.f64 	%fd667, [%r248+56];
	ld.shared.f64 	%fd668, [%r248+184];
	ld.shared.f64 	%fd669, [%r248+312];
	ld.shared.f64 	%fd670, [%r248+440];
	ld.shared.f64 	%fd671, [%r250+3584];
	ld.shared.f64 	%fd672, [%r250+3592];
	ld.shared.f64 	%fd673, [%r250+3600];
	ld.shared.f64 	%fd674, [%r250+3608];
	fma.rn.f64 	%fd675, %fd667, %fd671, %fd651;
	fma.rn.f64 	%fd676, %fd667, %fd672, %fd652;
	fma.rn.f64 	%fd677, %fd667, %fd673, %fd653;
	fma.rn.f64 	%fd678, %fd667, %fd674, %fd654;
	fma.rn.f64 	%fd679, %fd668, %fd671, %fd655;
	fma.rn.f64 	%fd680, %fd668, %fd672, %fd656;
	fma.rn.f64 	%fd681, %fd668, %fd673, %fd657;
	fma.rn.f64 	%fd682, %fd668, %fd674, %fd658;
	fma.rn.f64 	%fd683, %fd669, %fd671, %fd659;
	fma.rn.f64 	%fd684, %fd669, %fd672, %fd660;
	fma.rn.f64 	%fd685, %fd669, %fd673, %fd661;
	fma.rn.f64 	%fd686, %fd669, %fd674, %fd662;
	fma.rn.f64 	%fd687, %fd670, %fd671, %fd663;
	fma.rn.f64 	%fd688, %fd670, %fd672, %fd664;
	fma.rn.f64 	%fd689, %fd670, %fd673, %fd665;
	fma.rn.f64 	%fd690, %fd670, %fd674, %fd666;
	ld.shared.f64 	%fd691, [%r248+64];
	ld.shared.f64 	%fd692, [%r248+192];
	ld.shared.f64 	%fd693, [%r248+320];
	ld.shared.f64 	%fd694, [%r248+448];
	ld.shared.f64 	%fd695, [%r250+4096];
	ld.shared.f64 	%fd696, [%r250+4104];
	ld.shared.f64 	%fd697, [%r250+4112];
	ld.shared.f64 	%fd698, [%r250+4120];
	fma.rn.f64 	%fd699, %fd691, %fd695, %fd675;
	fma.rn.f64 	%fd700, %fd691, %fd696, %fd676;
	fma.rn.f64 	%fd701, %fd691, %fd697, %fd677;
	fma.rn.f64 	%fd702, %fd691, %fd698, %fd678;
	fma.rn.f64 	%fd703, %fd692, %fd695, %fd679;
	fma.rn.f64 	%fd704, %fd692, %fd696, %fd680;
	fma.rn.f64 	%fd705, %fd692, %fd697, %fd681;
	fma.rn.f64 	%fd706, %fd692, %fd698, %fd682;
	fma.rn.f64 	%fd707, %fd693, %fd695, %fd683;
	fma.rn.f64 	%fd708, %fd693, %fd696, %fd684;
	fma.rn.f64 	%fd709, %fd693, %fd697, %fd685;
	fma.rn.f64 	%fd710, %fd693, %fd698, %fd686;
	fma.rn.f64 	%fd711, %fd694, %fd695, %fd687;
	fma.rn.f64 	%fd712, %fd694, %fd696, %fd688;
	fma.rn.f64 	%fd713, %fd694, %fd697, %fd689;
	fma.rn.f64 	%fd714, %fd694, %fd698, %fd690;
	ld.shared.f64 	%fd715, [%r248+72];
	ld.shared.f64 	%fd716, [%r248+200];
	ld.shared.f64 	%fd717, [%r248+328];
	ld.shared.f64 	%fd718, [%r248+456];
	ld.shared.f64 	%fd719, [%r250+4608];
	ld.shared.f64 	%fd720, [%r250+4616];
	ld.shared.f64 	%fd721, [%r250+4624];
	ld.shared.f64 	%fd722, [%r250+4632];
	fma.rn.f64 	%fd723, %fd715, %fd719, %fd699;
	fma.rn.f64 	%fd724, %fd715, %fd720, %fd700;
	fma.rn.f64 	%fd725, %fd715, %fd721, %fd701;
	fma.rn.f64 	%fd726, %fd715, %fd722, %fd702;
	fma.rn.f64 	%fd727, %fd716, %fd719, %fd703;
	fma.rn.f64 	%fd728, %fd716, %fd720, %fd704;
	fma.rn.f64 	%fd729, %fd716, %fd721, %fd705;
	fma.rn.f64 	%fd730, %fd716, %fd722, %fd706;
	fma.rn.f64 	%fd731, %fd717, %fd719, %fd707;
	fma.rn.f64 	%fd732, %fd717, %fd720, %fd708;
	fma.rn.f64 	%fd733, %fd717, %fd721, %fd709;
	fma.rn.f64 	%fd734, %fd717, %fd722, %fd710;
	fma.rn.f64 	%fd735, %fd718, %fd719, %fd711;
	fma.rn.f64 	%fd736, %fd718, %fd720, %fd712;
	fma.rn.f64 	%fd737, %fd718, %fd721, %fd713;
	fma.rn.f64 	%fd738, %fd718, %fd722, %fd714;
	ld.shared.f64 	%fd739, [%r248+80];
	ld.shared.f64 	%fd740, [%r248+208];
	ld.shared.f64 	%fd741, [%r248+336];
	ld.shared.f64 	%fd742, [%r248+464];
	ld.shared.f64 	%fd743, [%r250+5120];
	ld.shared.f64 	%fd744, [%r250+5128];
	ld.shared.f64 	%fd745, [%r250+5136];
	ld.shared.f64 	%fd746, [%r250+5144];
	fma.rn.f64 	%fd747, %fd739, %fd743, %fd723;
	fma.rn.f64 	%fd748, %fd739, %fd744, %fd724;
	fma.rn.f64 	%fd749, %fd739, %fd745, %fd725;
	fma.rn.f64 	%fd750, %fd739, %fd746, %fd726;
	fma.rn.f64 	%fd751, %fd740, %fd743, %fd727;
	fma.rn.f64 	%fd752, %fd740, %fd744, %fd728;
	fma.rn.f64 	%fd753, %fd740, %fd745, %fd729;
	fma.rn.f64 	%fd754, %fd740, %fd746, %fd730;
	fma.rn.f64 	%fd755, %fd741, %fd743, %fd731;
	fma.rn.f64 	%fd756, %fd741, %fd744, %fd732;
	fma.rn.f64 	%fd757, %fd741, %fd745, %fd733;
	fma.rn.f64 	%fd758, %fd741, %fd746, %fd734;
	fma.rn.f64 	%fd759, %fd742, %fd743, %fd735;
	fma.rn.f64 	%fd760, %fd742, %fd744, %fd736;
	fma.rn.f64 	%fd761, %fd742, %fd745, %fd737;
	fma.rn.f64 	%fd762, %fd742, %fd746, %fd738;
	ld.shared.f64 	%fd763, [%r248+88];
	ld.shared.f64 	%fd764, [%r248+216];
	ld.shared.f64 	%fd765, [%r248+344];
	ld.shared.f64 	%fd766, [%r248+472];
	ld.shared.f64 	%fd767, [%r250+5632];
	ld.shared.f64 	%fd768, [%r250+5640];
	ld.shared.f64 	%fd769, [%r250+5648];
	ld.shared.f64 	%fd770, [%r250+5656];
	fma.rn.f64 	%fd771, %fd763, %fd767, %fd747;
	fma.rn.f64 	%fd772, %fd763, %fd768, %fd748;
	fma.rn.f64 	%fd773, %fd763, %fd769, %fd749;
	fma.rn.f64 	%fd774, %fd763, %fd770, %fd750;
	fma.rn.f64 	%fd775, %fd764, %fd767, %fd751;
	fma.rn.f64 	%fd776, %fd764, %fd768, %fd752;
	fma.rn.f64 	%fd777, %fd764, %fd769, %fd753;
	fma.rn.f64 	%fd778, %fd764, %fd770, %fd754;
	fma.rn.f64 	%fd779, %fd765, %fd767, %fd755;
	fma.rn.f64 	%fd780, %fd765, %fd768, %fd756;
	fma.rn.f64 	%fd781, %fd765, %fd769, %fd757;
	fma.rn.f64 	%fd782, %fd765, %fd770, %fd758;
	fma.rn.f64 	%fd783, %fd766, %fd767, %fd759;
	fma.rn.f64 	%fd784, %fd766, %fd768, %fd760;
	fma.rn.f64 	%fd785, %fd766, %fd769, %fd761;
	fma.rn.f64 	%fd786, %fd766, %fd770, %fd762;
	ld.shared.f64 	%fd787, [%r248+96];
	ld.shared.f64 	%fd788, [%r248+224];
	ld.shared.f64 	%fd789, [%r248+352];
	ld.shared.f64 	%fd790, [%r248+480];
	ld.shared.f64 	%fd791, [%r250+6144];
	ld.shared.f64 	%fd792, [%r250+6152];
	ld.shared.f64 	%fd793, [%r250+6160];
	ld.shared.f64 	%fd794, [%r250+6168];
	fma.rn.f64 	%fd795, %fd787, %fd791, %fd771;
	fma.rn.f64 	%fd796, %fd787, %fd792, %fd772;
	fma.rn.f64 	%fd797, %fd787, %fd793, %fd773;
	fma.rn.f64 	%fd798, %fd787, %fd794, %fd774;
	fma.rn.f64 	%fd799, %fd788, %fd791, %fd775;
	fma.rn.f64 	%fd800, %fd788, %fd792, %fd776;
	fma.rn.f64 	%fd801, %fd788, %fd793, %fd777;
	fma.rn.f64 	%fd802, %fd788, %fd794, %fd778;
	fma.rn.f64 	%fd803, %fd789, %fd791, %fd779;
	fma.rn.f64 	%fd804, %fd789, %fd792, %fd780;
	fma.rn.f64 	%fd805, %fd789, %fd793, %fd781;
	fma.rn.f64 	%fd806, %fd789, %fd794, %fd782;
	fma.rn.f64 	%fd807, %fd790, %fd791, %fd783;
	fma.rn.f64 	%fd808, %fd790, %fd792, %fd784;
	fma.rn.f64 	%fd809, %fd790, %fd793, %fd785;
	fma.rn.f64 	%fd810, %fd790, %fd794, %fd786;
	ld.shared.f64 	%fd811, [%r248+104];
	ld.shared.f64 	%fd812, [%r248+232];
	ld.shared.f64 	%fd813, [%r248+360];
	ld.shared.f64 	%fd814, [%r248+488];
	ld.shared.f64 	%fd815, [%r250+6656];
	ld.shared.f64 	%fd816, [%r250+6664];
	ld.shared.f64 	%fd817, [%r250+6672];
	ld.shared.f64 	%fd818, [%r250+6680];
	fma.rn.f64 	%fd819, %fd811, %fd815, %fd795;
	fma.rn.f64 	%fd820, %fd811, %fd816, %fd796;
	fma.rn.f64 	%fd821, %fd811, %fd817, %fd797;
	fma.rn.f64 	%fd822, %fd811, %fd818, %fd798;
	fma.rn.f64 	%fd823, %fd812, %fd815, %fd799;
	fma.rn.f64 	%fd824, %fd812, %fd816, %fd800;
	fma.rn.f64 	%fd825, %fd812, %fd817, %fd801;
	fma.rn.f64 	%fd826, %fd812, %fd818, %fd802;
	fma.rn.f64 	%fd827, %fd813, %fd815, %fd803;
	fma.rn.f64 	%fd828, %fd813, %fd816, %fd804;
	fma.rn.f64 	%fd829, %fd813, %fd817, %fd805;
	fma.rn.f64 	%fd830, %fd813, %fd818, %fd806;
	fma.rn.f64 	%fd831, %fd814, %fd815, %fd807;
	fma.rn.f64 	%fd832, %fd814, %fd816, %fd808;
	fma.rn.f64 	%fd833, %fd814, %fd817, %fd809;
	fma.rn.f64 	%fd834, %fd814, %fd818, %fd810;
	ld.shared.f64 	%fd835, [%r248+112];
	ld.shared.f64 	%fd836, [%r248+240];
	ld.shared.f64 	%fd837, [%r248+368];
	ld.shared.f64 	%fd838, [%r248+496];
	ld.shared.f64 	%fd839, [%r250+7168];
	ld.shared.f64 	%fd840, [%r250+7176];
	ld.shared.f64 	%fd841, [%r250+7184];
	ld.shared.f64 	%fd842, [%r250+7192];
	fma.rn.f64 	%fd843, %fd835, %fd839, %fd819;
	fma.rn.f64 	%fd844, %fd835, %fd840, %fd820;
	fma.rn.f64 	%fd845, %fd835, %fd841, %fd821;
	fma.rn.f64 	%fd846, %fd835, %fd842, %fd822;
	fma.rn.f64 	%fd847, %fd836, %fd839, %fd823;
	fma.rn.f64 	%fd848, %fd836, %fd840, %fd824;
	fma.rn.f64 	%fd849, %fd836, %fd841, %fd825;
	fma.rn.f64 	%fd850, %fd836, %fd842, %fd826;
	fma.rn.f64 	%fd851, %fd837, %fd839, %fd827;
	fma.rn.f64 	%fd852, %fd837, %fd840, %fd828;
	fma.rn.f64 	%fd853, %fd837, %fd841, %fd829;
	fma.rn.f64 	%fd854, %fd837, %fd842, %fd830;
	fma.rn.f64 	%fd855, %fd838, %fd839, %fd831;
	fma.rn.f64 	%fd856, %fd838, %fd840, %fd832;
	fma.rn.f64 	%fd857, %fd838, %fd841, %fd833;
	fma.rn.f64 	%fd858, %fd838, %fd842, %fd834;
	ld.shared.f64 	%fd859, [%r248+120];
	ld.shared.f64 	%fd860, [%r248+248];
	ld.shared.f64 	%fd861, [%r248+376];
	ld.shared.f64 	%fd862, [%r248+504];
	ld.shared.f64 	%fd863, [%r250+7680];
	ld.shared.f64 	%fd864, [%r250+7688];
	ld.shared.f64 	%fd865, [%r250+7696];
	ld.shared.f64 	%fd866, [%r250+7704];
	fma.rn.f64 	%fd81, %fd859, %fd863, %fd843;
	fma.rn.f64 	%fd82, %fd859, %fd864, %fd844;
	fma.rn.f64 	%fd83, %fd859, %fd865, %fd845;
	fma.rn.f64 	%fd84, %fd859, %fd866, %fd846;
	fma.rn.f64 	%fd85, %fd860, %fd863, %fd847;
	fma.rn.f64 	%fd86, %fd860, %fd864, %fd848;
	fma.rn.f64 	%fd87, %fd860, %fd865, %fd849;
	fma.rn.f64 	%fd88, %fd860, %fd866, %fd850;
	fma.rn.f64 	%fd89, %fd861, %fd863, %fd851;
	fma.rn.f64 	%fd90, %fd861, %fd864, %fd852;
	fma.rn.f64 	%fd91, %fd861, %fd865, %fd853;
	fma.rn.f64 	%fd92, %fd861, %fd866, %fd854;
	fma.rn.f64 	%fd93, %fd862, %fd863, %fd855;
	fma.rn.f64 	%fd94, %fd862, %fd864, %fd856;
	fma.rn.f64 	%fd95, %fd862, %fd865, %fd857;
	fma.rn.f64 	%fd96, %fd862, %fd866, %fd858;
	shl.b32 	%r251, %r3, 2;
	add.s32 	%r66, %r5, %r251;
	add.s32 	%r67, %r6, %r246;
	mul.lo.s32 	%r68, %r66, %r78;
	max.s32 	%r252, %r66, %r67;
	setp.ge.s32 	%p22, %r252, %r78;
	@%p22 bra 	$L__BB0_38;
	add.s32 	%r253, %r67, %r68;
	mul.wide.s32 	%rd42, %r253, 8;
	add.s64 	%rd43, %rd1, %rd42;
	st.global.f64 	[%rd43], %fd81;
$L__BB0_38:
	add.s32 	%r69, %r67, 1;
	max.s32 	%r254, %r66, %r69;
	setp.ge.s32 	%p23, %r254, %r78;
	cvt.s64.s32 	%rd44, %r68;
	cvt.s64.s32 	%rd2, %r67;
	add.s64 	%rd45, %rd2, %rd44;
	shl.b64 	%rd46, %rd45, 3;
	add.s64 	%rd3, %rd1, %rd46;
	@%p23 bra 	$L__BB0_40;
	st.global.f64 	[%rd3+8], %fd82;
$L__BB0_40:
	add.s32 	%r70, %r67, 2;
	max.s32 	%r255, %r66, %r70;
	setp.ge.s32 	%p24, %r255, %r78;
	@%p24 bra 	$L__BB0_42;
	st.global.f64 	[%rd3+16], %fd83;
$L__BB0_42:
	add.s32 	%r71, %r67, 3;
	max.s32 	%r256, %r66, %r71;
	setp.ge.s32 	%p25, %r256, %r78;
	@%p25 bra 	$L__BB0_44;
	st.global.f64 	[%rd3+24], %fd84;
$L__BB0_44:
	add.s32 	%r72, %r66, 1;
	add.s32 	%r73, %r68, %r78;
	max.s32 	%r257, %r72, %r67;
	setp.ge.s32 	%p26, %r257, %r78;
	@%p26 bra 	$L__BB0_46;
	add.s32 	%r258, %r67, %r73;
	mul.wide.s32 	%rd47, %r258, 8;
	add.s64 	%rd48, %rd1, %rd47;
	st.global.f64 	[%rd48], %fd85;
$L__BB0_46:
	max.s32 	%r259, %r72, %r69;
	setp.ge.s32 	%p27, %r259, %r78;
	cvt.s64.s32 	%rd49, %r73;
	add.s64 	%rd50, %rd2, %rd49;
	shl.b64 	%rd51, %rd50, 3;
	add.s64 	%rd4, %rd1, %rd51;
	@%p27 bra 	$L__BB0_48;
	st.global.f64 	[%rd4+8], %fd86;
$L__BB0_48:
	max.s32 	%r260, %r72, %r70;
	setp.ge.s32 	%p28, %r260, %r78;
	@%p28 bra 	$L__BB0_50;
	st.global.f64 	[%rd4+16], %fd87;
$L__BB0_50:
	max.s32 	%r261, %r72, %r71;
	setp.ge.s32 	%p29, %r261, %r78;
	@%p29 bra 	$L__BB0_52;
	st.global.f64 	[%rd4+24], %fd88;
$L__BB0_52:
	add.s32 	%r74, %r66, 2;
	add.s32 	%r75, %r73, %r78;
	max.s32 	%r262, %r74, %r67;
	setp.ge.s32 	%p30, %r262, %r78;
	@%p30 bra 	$L__BB0_54;
	add.s32 	%r263, %r67, %r75;
	mul.wide.s32 	%rd52, %r263, 8;
	add.s64 	%rd53, %rd1, %rd52;
	st.global.f64 	[%rd53], %fd89;
$L__BB0_54:
	max.s32 	%r264, %r74, %r69;
	setp.ge.s32 	%p31, %r264, %r78;
	cvt.s64.s32 	%rd54, %r75;
	add.s64 	%rd55, %rd2, %rd54;
	shl.b64 	%rd56, %rd55, 3;
	add.s64 	%rd5, %rd1, %rd56;
	@%p31 bra 	$L__BB0_56;
	st.global.f64 	[%rd5+8], %fd90;
$L__BB0_56:
	max.s32 	%r265, %r74, %r70;
	setp.ge.s32 	%p32, %r265, %r78;
	@%p32 bra 	$L__BB0_58;
	st.global.f64 	[%rd5+16], %fd91;
$L__BB0_58:
	max.s32 	%r266, %r74, %r71;
	setp.ge.s32 	%p33, %r266, %r78;
	@%p33 bra 	$L__BB0_60;
	st.global.f64 	[%rd5+24], %fd92;
$L__BB0_60:
	add.s32 	%r76, %r66, 3;
	add.s32 	%r77, %r75, %r78;
	max.s32 	%r267, %r76, %r67;
	setp.ge.s32 	%p34, %r267, %r78;
	@%p34 bra 	$L__BB0_62;
	add.s32 	%r268, %r67, %r77;
	mul.wide.s32 	%rd57, %r268, 8;
	add.s64 	%rd58, %rd1, %rd57;
	st.global.f64 	[%rd58], %fd93;
$L__BB0_62:
	max.s32 	%r269, %r76, %r69;
	setp.ge.s32 	%p35, %r269, %r78;
	cvt.s64.s32 	%rd59, %r77;
	add.s64 	%rd60, %rd2, %rd59;
	shl.b64 	%rd61, %rd60, 3;
	add.s64 	%rd6, %rd1, %rd61;
	@%p35 bra 	$L__BB0_64;
	st.global.f64 	[%rd6+8], %fd94;
$L__BB0_64:
	max.s32 	%r270, %r76, %r70;
	setp.ge.s32 	%p36, %r270, %r78;
	@%p36 bra 	$L__BB0_66;
	st.global.f64 	[%rd6+16], %fd95;
$L__BB0_66:
	max.s32 	%r271, %r76, %r71;
	setp.ge.s32 	%p37, %r271, %r78;
	@%p37 bra 	$L__BB0_68;
	st.global.f64 	[%rd6+24], %fd96;
$L__BB0_68:
	ret;

}


// ===== COMPILED SASS (sm_100) =====

	.target	sm_100

	.elftype	@"ET_EXEC"


//--------------------- .note.nv.tkinfo           --------------------------
	.section	.note.nv.tkinfo,"",@"SHT_NOTE"
	.sectionflags	@"SHF_NOTE_NV_TKINFO"
	.tkinfo
        /*0018*/ 	.word	0x00000002
        /*0030*/ 	.string	""
        /*0030*/ 	.string	"ptxas"
        /*0030*/ 	.string	"Cuda compilation tools, release 13.0, V13.0.88"
        /*0030*/ 	.string	"Build cuda_13.0.r13.0/compiler.36424714_0"
        /*0030*/ 	.string	"-arch sm_100 -m 64 "



//--------------------- .note.nv.cuinfo           --------------------------
	.section	.note.nv.cuinfo,"",@"SHT_NOTE"
	.sectionflags	@"SHF_NOTE_NV_CUINFO"
        /*0018*/ 	.short	0x0002
        /*001a*/ 	.short	0x0064
        /*001c*/ 	.short	0x0082
	.zero		2


//--------------------- .nv.info                  --------------------------
	.section	.nv.info,"",@"SHT_CUDA_INFO"
	.align	4


	//----- nvinfo : EIATTR_REGCOUNT
	.align		4
        /*0000*/ 	.byte	0x04, 0x2f
        /*0002*/ 	.short	(.L_1 - .L_0)
	.align		4
.L_0:
        /*0004*/ 	.word	index@(_Z34square_dgemm_kernel_2d_blocktilingiPKdS0_Pd)
        /*0008*/ 	.word	0x00000062


	//----- nvinfo : EIATTR_FRAME_SIZE
	.align		4
.L_1:
        /*000c*/ 	.byte	0x04, 0x11
        /*000e*/ 	.short	(.L_3 - .L_2)
	.align		4
.L_2:
        /*0010*/ 	.word	index@(_Z34square_dgemm_kernel_2d_blocktilingiPKdS0_Pd)
        /*0014*/ 	.word	0x00000000


	//----- nvinfo : EIATTR_MIN_STACK_SIZE
	.align		4
.L_3:
        /*0018*/ 	.byte	0x04, 0x12
        /*001a*/ 	.short	(.L_5 - .L_4)
	.align		4
.L_4:
        /*001c*/ 	.word	index@(_Z34square_dgemm_kernel_2d_blocktilingiPKdS0_Pd)
        /*0020*/ 	.word	0x00000000
.L_5:


//--------------------- .nv.compat                --------------------------
	.section	.nv.compat,"",@"SHT_CUDA_COMPAT_INFO"
	.align	4
        /*0000*/ 	.byte	0x02, 0x09, 0x00, 0x00, 0x02, 0x02, 0x01, 0x00, 0x02, 0x05, 0x05, 0x00, 0x03, 0x07, 0x01, 0x01
        /*0010*/ 	.byte	0x02, 0x03, 0x00, 0x00, 0x02, 0x06, 0x01, 0x00, 0x04, 0x0b, 0x08, 0x00, 0x01, 0x00, 0x00, 0x00
        /*0020*/ 	.byte	0x00, 0x00, 0x00, 0x00


//--------------------- .nv.info._Z34square_dgemm_kernel_2d_blocktilingiPKdS0_Pd --------------------------
	.section	.nv.info._Z34square_dgemm_kernel_2d_blocktilingiPKdS0_Pd,"",@"SHT_CUDA_INFO"
	.sectionflags	@""
	.align	4


	//----- nvinfo : EIATTR_CUDA_API_VERSION
	.align		4
        /*0000*/ 	.byte	0x04, 0x37
        /*0002*/ 	.short	(.L_7 - .L_6)
.L_6:
        /*0004*/ 	.word	0x00000082


	//----- nvinfo : EIATTR_KPARAM_INFO
	.align		4
.L_7:
        /*0008*/ 	.byte	0x04, 0x17
        /*000a*/ 	.short	(.L_9 - .L_8)
.L_8:
        /*000c*/ 	.word	0x00000000
        /*0010*/ 	.short	0x0003
        /*0012*/ 	.short	0x0018
        /*0014*/ 	.byte	0x00, 0xf5, 0x21, 0x00


	//----- nvinfo : EIATTR_KPARAM_INFO
	.align		4
.L_9:
        /*0018*/ 	.byte	0x04, 0x17
        /*001a*/ 	.short	(.L_11 - .L_10)
.L_10:
        /*001c*/ 	.word	0x00000000
        /*0020*/ 	.short	0x0002
        /*0022*/ 	.short	0x0010
        /*0024*/ 	.byte	0x00, 0xf5, 0x21, 0x00


	//----- nvinfo : EIATTR_KPARAM_INFO
	.align		4
.L_11:
        /*0028*/ 	.byte	0x04, 0x17
        /*002a*/ 	.short	(.L_13 - .L_12)
.L_12:
        /*002c*/ 	.word	0x00000000
        /*0030*/ 	.short	0x0001
        /*0032*/ 	.short	0x0008
        /*0034*/ 	.byte	0x00, 0xf5, 0x21, 0x00


	//----- nvinfo : EIATTR_KPARAM_INFO
	.align		4
.L_13:
        /*0038*/ 	.byte	0x04, 0x17
        /*003a*/ 	.short	(.L_15 - .L_14)
.L_14:
        /*003c*/ 	.word	0x00000000
        /*0040*/ 	.short	0x0000
        /*0042*/ 	.short	0x0000
        /*0044*/ 	.byte	0x00, 0xf0, 0x11, 0x00


	//----- nvinfo : EIATTR_SPARSE_MMA_MASK
	.align		4
.L_15:
        /*0048*/ 	.byte	0x03, 0x50
        /*004a*/ 	.short	0x0000


	//----- nvinfo : EIATTR_MAXREG_COUNT
	.align		4
        /*004c*/ 	.byte	0x03, 0x1b
        /*004e*/ 	.short	0x00ff


	//----- nvinfo : EIATTR_NUM_BARRIERS
	.align		4
        /*0050*/ 	.byte	0x02, 0x4c
        /*0052*/ 	.byte	0x01
	.zero		1


	//----- nvinfo : EIATTR_MERCURY_ISA_VERSION
	.align		4
        /*0054*/ 	.byte	0x03, 0x5f
        /*0056*/ 	.short	0x0101


	//----- nvinfo : EIATTR_VRC_CTA_INIT_COUNT
	.align		4
        /*0058*/ 	.byte	0x02, 0x4a
	.zero		1
	.zero		1


	//----- nvinfo : EIATTR_EXIT_INSTR_OFFSETS
	.align		4
        /*005c*/ 	.byte	0x04, 0x1c
        /*005e*/ 	.short	(.L_17 - .L_16)


	//   ....[0]....
.L_16:
        /*0060*/ 	.word	0x00000280


	//   ....[1]....
        /*0064*/ 	.word	0x00004140


	//   ....[2]....
        /*0068*/ 	.word	0x00004160


	//----- nvinfo : EIATTR_CBANK_PARAM_SIZE
	.align		4
.L_17:
        /*006c*/ 	.byte	0x03, 0x19
        /*006e*/ 	.short	0x0020


	//----- nvinfo : EIATTR_PARAM_CBANK
	.align		4
        /*0070*/ 	.byte	0x04, 0x0a
        /*0072*/ 	.short	(.L_19 - .L_18)
	.align		4
.L_18:
        /*0074*/ 	.word	index@(.nv.constant0._Z34square_dgemm_kernel_2d_blocktilingiPKdS0_Pd)
        /*0078*/ 	.short	0x0380
        /*007a*/ 	.short	0x0020


	//----- nvinfo : EIATTR_SW_WAR
	.align		4
.L_19:
        /*007c*/ 	.byte	0x04, 0x36
        /*007e*/ 	.short	(.L_21 - .L_20)
.L_20:
        /*0080*/ 	.word	0x00000008
.L_21:


//--------------------- .nv.callgraph             --------------------------
	.section	.nv.callgraph,"",@"SHT_CUDA_CALLGRAPH"
	.align	4
	.sectionentsize	8
	.align		4
        /*0000*/ 	.word	0x00000000
	.align		4
        /*0004*/ 	.word	0xffffffff
	.align		4
        /*0008*/ 	.word	0x00000000
	.align		4
        /*000c*/ 	.word	0xfffffffe
	.align		4
        /*0010*/ 	.word	0x00000000
	.align		4
        /*0014*/ 	.word	0xfffffffd
	.align		4
        /*0018*/ 	.word	0x00000000
	.align		4
        /*001c*/ 	.word	0xfffffffc


//--------------------- .text._Z34square_dgemm_kernel_2d_blocktilingiPKdS0_Pd --------------------------
	.section	.text._Z34square_dgemm_kernel_2d_blocktilingiPKdS0_Pd,"ax",@progbits
	.align	128
        .global         _Z34square_dgemm_kernel_2d_blocktilingiPKdS0_Pd
        .type           _Z34square_dgemm_kernel_2d_blocktilingiPKdS0_Pd,@function
        .size           _Z34square_dgemm_kernel_2d_blocktilingiPKdS0_Pd,(.L_x_3 - _Z34square_dgemm_kernel_2d_blocktilingiPKdS0_Pd)
        .other          _Z34square_dgemm_kernel_2d_blocktilingiPKdS0_Pd,@"STO_CUDA_ENTRY STV_DEFAULT"
_Z34square_dgemm_kernel_2d_blocktilingiPKdS0_Pd:
.text._Z34square_dgemm_kernel_2d_blocktilingiPKdS0_Pd:
[----:B------:R-:W-:Y:S01]  /*0000*/  LDC R1, c[0x0][0x37c] ;  /* 0x0000df00ff017b82 */ /* 0x000fe20000000800 */
[----:B------:R-:W0:Y:S01]  /*0010*/  LDCU UR4, c[0x0][0x380] ;  /* 0x00007000ff0477ac */ /* 0x000e220008000800 */
[----:B------:R-:W1:Y:S06]  /*0020*/  S2R R11, SR_CTAID.Y ;  /* 0x00000000000b7919 */ /* 0x000e6c0000002600 */
[----:B------:R-:W1:Y:S01]  /*0030*/  LDC R6, c[0x0][0x370] ;  /* 0x0000dc00ff067b82 */ /* 0x000e620000000800 */
[----:B------:R-:W1:Y:S01]  /*0040*/  S2R R7, SR_CTAID.X ;  /* 0x0000000000077919 */ /* 0x000e620000002500 */
[----:B0-----:R-:W-:-:S04]  /*0050*/  IMAD.U32 R0, RZ, RZ, UR4 ;  /* 0x00000004ff007e24 */ /* 0x001fc8000f8e00ff */
[----:B------:R-:W-:-:S05]  /*0060*/  VIADD R2, R0, 0x3f ;  /* 0x0000003f00027836 */ /* 0x000fca0000000000 */
[----:B------:R-:W-:-:S04]  /*0070*/  SHF.R.S32.HI R3, RZ, 0x1f, R2 ;  /* 0x0000001fff037819 */ /* 0x000fc80000011402 */
[----:B------:R-:W-:-:S04]  /*0080*/  LEA.HI R3, R3, R2, RZ, 0x6 ;  /* 0x0000000203037211 */ /* 0x000fc800078f30ff */
[----:B------:R-:W-:Y:S01]  /*0090*/  SHF.R.S32.HI R4, RZ, 0x6, R3 ;  /* 0x00000006ff047819 */ /* 0x000fe20000011403 */
[----:B-1----:R-:W-:-:S03]  /*00a0*/  IMAD R11, R11, R6, R7 ;  /* 0x000000060b0b7224 */ /* 0x002fc600078e0207 */
[----:B------:R-:W-:-:S04]  /*00b0*/  IABS R9, R4 ;  /* 0x0000000400097213 */ /* 0x000fc80000000000 */
[----:B------:R-:W0:Y:S08]  /*00c0*/  I2F.RP R5, R9 ;  /* 0x0000000900057306 */ /* 0x000e300000209400 */
[----:B0-----:R-:W0:Y:S02]  /*00d0*/  MUFU.RCP R5, R5 ;  /* 0x0000000500057308 */ /* 0x001e240000001000 */
[----:B0-----:R-:W-:Y:S01]  /*00e0*/  VIADD R2, R5, 0xffffffe ;  /* 0x0ffffffe05027836 */ /* 0x001fe20000000000 */
[----:B------:R-:W-:-:S05]  /*00f0*/  IABS R5, R4 ;  /* 0x0000000400057213 */ /* 0x000fca0000000000 */
[----:B------:R0:W1:Y:S02]  /*0100*/  F2I.FTZ.U32.TRUNC.NTZ R3, R2 ;  /* 0x0000000200037305 */ /* 0x000064000021f000 */
[----:B0-----:R-:W-:Y:S02]  /*0110*/  IMAD.MOV.U32 R2, RZ, RZ, RZ ;  /* 0x000000ffff027224 */ /* 0x001fe400078e00ff */
[----:B-1----:R-:W-:-:S04]  /*0120*/  IMAD.MOV R8, RZ, RZ, -R3 ;  /* 0x000000ffff087224 */ /* 0x002fc800078e0a03 */
[----:B------:R-:W-:Y:S01]  /*0130*/  IMAD.MOV.U32 R6, RZ, RZ, R8 ;  /* 0x000000ffff067224 */ /* 0x000fe200078e0008 */
[----:B------:R-:W-:-:S03]  /*0140*/  IABS R8, R11 ;  /* 0x0000000b00087213 */ /* 0x000fc60000000000 */
[----:B------:R-:W-:Y:S02]  /*0150*/  IMAD R7, R6, R9, RZ ;  /* 0x0000000906077224 */ /* 0x000fe400078e02ff */
[----:B------:R-:W-:Y:S02]  /*0160*/  IMAD.MOV.U32 R6, RZ, RZ, R8 ;  /* 0x000000ffff067224 */ /* 0x000fe400078e0008 */
[----:B------:R-:W-:-:S04]  /*0170*/  IMAD.HI.U32 R3, R3, R7, R2 ;  /* 0x0000000703037227 */ /* 0x000fc800078e0002 */
[----:B------:R-:W-:Y:S02]  /*0180*/  IMAD.MOV R2, RZ, RZ, -R5 ;  /* 0x000000ffff027224 */ /* 0x000fe400078e0a05 */
[----:B------:R-:W-:-:S04]  /*0190*/  IMAD.HI.U32 R3, R3, R6, RZ ;  /* 0x0000000603037227 */ /* 0x000fc800078e00ff */
[----:B------:R-:W-:-:S05]  /*01a0*/  IMAD R2, R3, R2, R6 ;  /* 0x0000000203027224 */ /* 0x000fca00078e0206 */
[----:B------:R-:W-:-:S13]  /*01b0*/  ISETP.GT.U32.AND P1, PT, R9, R2, PT ;  /* 0x000000020900720c */ /* 0x000fda0003f24070 */
[----:B------:R-:W-:Y:S02]  /*01c0*/  @!P1 IMAD.IADD R2, R2, 0x1, -R9 ;  /* 0x0000000102029824 */ /* 0x000fe400078e0a09 */
[----:B------:R-:W-:Y:S01]  /*01d0*/  @!P1 VIADD R3, R3, 0x1 ;  /* 0x0000000103039836 */ /* 0x000fe20000000000 */
[----:B------:R-:W-:Y:S02]  /*01e0*/  ISETP.NE.AND P1, PT, R4, RZ, PT ;  /* 0x000000ff0400720c */ /* 0x000fe40003f25270 */
[----:B------:R-:W-:Y:S02]  /*01f0*/  ISETP.GE.U32.AND P0, PT, R2, R9, PT ;  /* 0x000000090200720c */ /* 0x000fe40003f06070 */
[----:B------:R-:W-:-:S04]  /*0200*/  LOP3.LUT R2, R11, R4, RZ, 0x3c, !PT ;  /* 0x000000040b027212 */ /* 0x000fc800078e3cff */
[----:B------:R-:W-:-:S07]  /*0210*/  ISETP.GE.AND P2, PT, R2, RZ, PT ;  /* 0x000000ff0200720c */ /* 0x000fce0003f46270 */
[----:B------:R-:W-:-:S04]  /*0220*/  @P0 VIADD R3, R3, 0x1 ;  /* 0x0000000103030836 */ /* 0x000fc80000000000 */
[----:B------:R-:W-:-:S04]  /*0230*/  IMAD.MOV.U32 R13, RZ, RZ, R3 ;  /* 0x000000ffff0d7224 */ /* 0x000fc800078e0003 */
[----:B------:R-:W-:Y:S01]  /*0240*/  @!P2 IMAD.MOV R13, RZ, RZ, -R13 ;  /* 0x000000ffff0da224 */ /* 0x000fe200078e0a0d */
[----:B------:R-:W-:-:S04]  /*0250*/  @!P1 LOP3.LUT R13, RZ, R4, RZ, 0x33, !PT ;  /* 0x00000004ff0d9212 */ /* 0x000fc800078e33ff */
[----:B------:R-:W-:-:S04]  /*0260*/  ISETP.GE.AND P0, PT, R13, R4, PT ;  /* 0x000000040d00720c */ /* 0x000fc80003f06270 */
[----:B------:R-:W-:-:S13]  /*0270*/  ISETP.LT.OR P0, PT, R0, -0x7e, P0 ;  /* 0xffffff820000780c */ /* 0x000fda0000701670 */
[----:B------:R-:W-:Y:S05]  /*0280*/  @P0 EXIT ;  /* 0x000000000000094d */ /* 0x000fea0003800000 */
[----:B------:R-:W0:Y:S01]  /*0290*/  S2R R2, SR_TID.Y ;  /* 0x0000000000027919 */ /* 0x000e220000002200 */
[----:B------:R-:W-:Y:S01]  /*02a0*/  IMAD.SHL.U32 R5, R13, 0x40, RZ ;  /* 0x000000400d057824 */ /* 0x000fe200078e00ff */
[----:B------:R-:W1:Y:S01]  /*02b0*/  LDCU.64 UR10, c[0x0][0x358] ;  /* 0x00006b00ff0a77ac */ /* 0x000e620008000a00 */
[----:B------:R-:W-:Y:S01]  /*02c0*/  IMAD.MOV R6, RZ, RZ, -R13 ;  /* 0x000000ffff067224 */ /* 0x000fe200078e0a0d */
[----:B------:R-:W0:Y:S03]  /*02d0*/  S2R R3, SR_TID.X ;  /* 0x0000000000037919 */ /* 0x000e260000002100 */
[----:B------:R-:W-:-:S04]  /*02e0*/  IMAD R11, R4, R6, R11 ;  /* 0x00000006040b7224 */ /* 0x000fc800078e020b */
[----:B------:R-:W-:Y:S02]  /*02f0*/  IMAD.SHL.U32 R11, R11, 0x40, RZ ;  /* 0x000000400b0b7824 */ /* 0x000fe400078e00ff */
[----:B0-----:R-:W-:Y:S01]  /*0300*/  IMAD R8, R2, 0x10, R3 ;  /* 0x0000001002087824 */ /* 0x001fe200078e0203 */
[----:B------:R-:W-:-:S03]  /*0310*/  LOP3.LUT R62, R3, 0xf, RZ, 0xc0, !PT ;  /* 0x0000000f033e7812 */ /* 0x000fc600078ec0ff */
[C---:B------:R-:W-:Y:S01]  /*0320*/  VIADD R10, R8.reuse, 0x100 ;  /* 0x00000100080a7836 */ /* 0x040fe20000000000 */
[C---:B------:R-:W-:Y:S01]  /*0330*/  LEA.HI R7, R8.reuse, R5, RZ, 0x1c ;  /* 0x0000000508077211 */ /* 0x040fe200078fe0ff */
[C---:B------:R-:W-:Y:S01]  /*0340*/  VIADD R12, R8.reuse, 0x200 ;  /* 0x00000200080c7836 */ /* 0x040fe20000000000 */
[C---:B------:R-:W-:Y:S01]  /*0350*/  LOP3.LUT R4, R8.reuse, 0x3f, RZ, 0xc0, !PT ;  /* 0x0000003f08047812 */ /* 0x040fe200078ec0ff */
[----:B------:R-:W-:Y:S01]  /*0360*/  VIADD R6, R8, 0x300 ;  /* 0x0000030008067836 */ /* 0x000fe20000000000 */
[----:B------:R-:W-:Y:S02]  /*0370*/  VIMNMX R9, PT, PT, R62, R7, !PT ;  /* 0x000000073e097248 */ /* 0x000fe40007fe0100 */
[----:B------:R-:W-:Y:S01]  /*0380*/  SHF.R.U32.HI R60, RZ, 0x6, R8 ;  /* 0x00000006ff3c7819 */ /* 0x000fe20000011608 */
[----:B------:R-:W-:Y:S01]  /*0390*/  IMAD.IADD R17, R11, 0x1, R4 ;  /* 0x000000010b117824 */ /* 0x000fe200078e0204 */
[----:B------:R-:W-:Y:S02]  /*03a0*/  ISETP.GE.AND P6, PT, R9, R0, PT ;  /* 0x000000000900720c */ /* 0x000fe40003fc6270 */
[----:B------:R-:W-:-:S02]  /*03b0*/  LEA.HI R9, R10, R5, RZ, 0x1c ;  /* 0x000000050a097211 */ /* 0x000fc400078fe0ff */
[----:B------:R-:W-:Y:S02]  /*03c0*/  LEA.HI R15, R6, R5, RZ, 0x1c ;  /* 0x00000005060f7211 */ /* 0x000fe400078fe0ff */
[C---:B------:R-:W-:Y:S02]  /*03d0*/  VIMNMX R13, PT, PT, R62.reuse, R9, !PT ;  /* 0x000000093e0d7248 */ /* 0x040fe40007fe0100 */
[----:B------:R-:W-:Y:S02]  /*03e0*/  VIMNMX R23, PT, PT, R62, R15, !PT ;  /* 0x0000000f3e177248 */ /* 0x000fe40007fe0100 */
[----:B------:R-:W-:Y:S02]  /*03f0*/  ISETP.GE.AND P5, PT, R13, R0, PT ;  /* 0x000000000d00720c */ /* 0x000fe40003fa6270 */
[----:B------:R-:W-:Y:S01]  /*0400*/  LEA.HI R13, R12, R5, RZ, 0x1c ;  /* 0x000000050c0d7211 */ /* 0x000fe200078fe0ff */
[----:B------:R-:W0:Y:S01]  /*0410*/  @!P6 LDC.64 R18, c[0x0][0x388] ;  /* 0x0000e200ff12eb82 */ /* 0x000e220000000a00 */
[----:B------:R-:W-:-:S02]  /*0420*/  SHF.R.U32.HI R56, RZ, 0x6, R12 ;  /* 0x00000006ff387819 */ /* 0x000fc4000001160c */
[----:B------:R-:W-:Y:S02]  /*0430*/  VIMNMX R21, PT, PT, R62, R13, !PT ;  /* 0x0000000d3e157248 */ /* 0x000fe40007fe0100 */
[----:B------:R-:W-:Y:S02]  /*0440*/  SHF.R.U32.HI R58, RZ, 0x6, R10 ;  /* 0x00000006ff3a7819 */ /* 0x000fe4000001160a */
[-C--:B------:R-:W-:Y:S01]  /*0450*/  ISETP.GE.AND P4, PT, R21, R0.reuse, PT ;  /* 0x000000001500720c */ /* 0x080fe20003f86270 */
[-C--:B------:R-:W-:Y:S01]  /*0460*/  @!P6 IMAD R21, R7, R0.reuse, R62 ;  /* 0x000000000715e224 */ /* 0x080fe200078e023e */
[----:B------:R-:W-:Y:S02]  /*0470*/  ISETP.GE.AND P3, PT, R23, R0, PT ;  /* 0x000000001700720c */ /* 0x000fe40003f66270 */
[C---:B------:R-:W-:Y:S02]  /*0480*/  VIMNMX R25, PT, PT, R17.reuse, R60, !PT ;  /* 0x0000003c11197248 */ /* 0x040fe40007fe0100 */
[----:B------:R-:W-:-:S02]  /*0490*/  VIMNMX R23, PT, PT, R17, R56, !PT ;  /* 0x0000003811177248 */ /* 0x000fc40007fe0100 */
[----:B------:R-:W-:Y:S02]  /*04a0*/  VIMNMX R27, PT, PT, R17, R58, !PT ;  /* 0x0000003a111b7248 */ /* 0x000fe40007fe0100 */
[----:B------:R-:W-:Y:S02]  /*04b0*/  SHF.R.U32.HI R16, RZ, 0x6, R6 ;  /* 0x00000006ff107819 */ /* 0x000fe40000011606 */
[-C--:B------:R-:W-:Y:S01]  /*04c0*/  ISETP.GE.AND P2, PT, R25, R0.reuse, PT ;  /* 0x000000001900720c */ /* 0x080fe20003f46270 */
[----:B------:R-:W2:Y:S01]  /*04d0*/  @!P4 LDC.64 R28, c[0x0][0x388] ;  /* 0x0000e200ff1ccb82 */ /* 0x000ea20000000a00 */
[-C--:B------:R-:W-:Y:S02]  /*04e0*/  ISETP.GE.AND P0, PT, R23, R0.reuse, PT ;  /* 0x000000001700720c */ /* 0x080fe40003f06270 */
[----:B------:R-:W-:Y:S01]  /*04f0*/  ISETP.GE.AND P1, PT, R27, R0, PT ;  /* 0x000000001b00720c */ /* 0x000fe20003f26270 */
[----:B0-----:R-:W-:Y:S01]  /*0500*/  @!P6 IMAD.WIDE R18, R21, 0x8, R18 ;  /* 0x000000081512e825 */ /* 0x001fe200078e0212 */
[----:B------:R-:W-:-:S02]  /*0510*/  CS2R R20, SRZ ;  /* 0x0000000000147805 */ /* 0x000fc4000001ff00 */
[----:B------:R-:W-:Y:S01]  /*0520*/  VIMNMX R25, PT, PT, R17, R16, !PT ;  /* 0x0000001011197248 */ /* 0x000fe20007fe0100 */
[----:B------:R-:W0:Y:S03]  /*0530*/  @!P3 LDC.64 R30, c[0x0][0x388] ;  /* 0x0000e200ff1ebb82 */ /* 0x000e260000000a00 */
[----:B-1----:R1:W3:Y:S01]  /*0540*/  @!P6 LDG.E.64.CONSTANT R20, desc[UR10][R18.64] ;  /* 0x0000000a1214e981 */ /* 0x0022e2000c1e9b00 */
[----:B------:R-:W-:-:S04]  /*0550*/  ISETP.GE.AND P6, PT, R25, R0, PT ;  /* 0x000000001900720c */ /* 0x000fc80003fc6270 */
[----:B------:R-:W4:Y:S08]  /*0560*/  @!P5 LDC.64 R26, c[0x0][0x388] ;  /* 0x0000e200ff1adb82 */ /* 0x000f300000000a00 */
[----:B------:R-:W5:Y:S08]  /*0570*/  @!P2 LDC.64 R36, c[0x0][0x390] ;  /* 0x0000e400ff24ab82 */ /* 0x000f700000000a00 */
[----:B------:R-:W5:Y:S08]  /*0580*/  @!P0 LDC.64 R40, c[0x0][0x390] ;  /* 0x0000e400ff288b82 */ /* 0x000f700000000a00 */
[----:B------:R-:W5:Y:S08]  /*0590*/  @!P1 LDC.64 R38, c[0x0][0x390] ;  /* 0x0000e400ff269b82 */ /* 0x000f700000000a00 */
[----:B------:R-:W5:Y:S01]  /*05a0*/  @!P6 LDC.64 R42, c[0x0][0x390] ;  /* 0x0000e400ff2aeb82 */ /* 0x000f620000000a00 */
[----:B-1----:R-:W-:-:S02]  /*05b0*/  @!P3 IMAD R19, R15, R0, R62 ;  /* 0x000000000f13b224 */ /* 0x002fc400078e023e */
[-CC-:B------:R-:W-:Y:S02]  /*05c0*/  @!P5 IMAD R23, R9, R0.reuse, R62.reuse ;  /* 0x000000000917d224 */ /* 0x180fe400078e023e */
[----:B------:R-:W-:Y:S02]  /*05d0*/  @!P4 IMAD R25, R13, R0, R62 ;  /* 0x000000000d19c224 */ /* 0x000fe400078e023e */
[----:B0-----:R-:W-:-:S04]  /*05e0*/  @!P3 IMAD.WIDE R18, R19, 0x8, R30 ;  /* 0x000000081312b825 */ /* 0x001fc800078e021e */
[----:B----4-:R-:W-:Y:S01]  /*05f0*/  @!P5 IMAD.WIDE R26, R23, 0x8, R26 ;  /* 0x00000008171ad825 */ /* 0x010fe200078e021a */
[----:B------:R-:W-:-:S03]  /*0600*/  CS2R R22, SRZ ;  /* 0x0000000000167805 */ /* 0x000fc6000001ff00 */
[----:B------:R-:W-:Y:S02]  /*0610*/  @!P2 IMAD R31, R60, R0, R17 ;  /* 0x000000003c1fa224 */ /* 0x000fe400078e0211 */
[----:B--2---:R-:W-:Y:S01]  /*0620*/  @!P4 IMAD.WIDE R28, R25, 0x8, R28 ;  /* 0x00000008191cc825 */ /* 0x004fe200078e021c */
[----:B------:R-:W-:-:S03]  /*0630*/  CS2R R24, SRZ ;  /* 0x0000000000187805 */ /* 0x000fc6000001ff00 */
[-CC-:B------:R-:W-:Y:S01]  /*0640*/  @!P0 IMAD R35, R56, R0.reuse, R17.reuse ;  /* 0x0000000038238224 */ /* 0x180fe200078e0211 */
[----:B------:R0:W2:Y:S01]  /*0650*/  @!P4 LDG.E.64.CONSTANT R22, desc[UR10][R28.64] ;  /* 0x0000000a1c16c981 */ /* 0x0000a2000c1e9b00 */
[----:B------:R-:W-:Y:S02]  /*0660*/  @!P1 IMAD R33, R58, R0, R17 ;  /* 0x000000003a219224 */ /* 0x000fe400078e0211 */
[----:B-----5:R-:W-:Y:S01]  /*0670*/  @!P2 IMAD.WIDE R36, R31, 0x8, R36 ;  /* 0x000000081f24a825 */ /* 0x020fe200078e0224 */
[----:B------:R-:W-:Y:S01]  /*0680*/  CS2R R30, SRZ ;  /* 0x00000000001e7805 */ /* 0x000fe2000001ff00 */
[----:B------:R1:W4:Y:S02]  /*0690*/  @!P5 LDG.E.64.CONSTANT R24, desc[UR10][R26.64] ;  /* 0x0000000a1a18d981 */ /* 0x000324000c1e9b00 */
[----:B------:R-:W-:Y:S01]  /*06a0*/  @!P0 IMAD.WIDE R40, R35, 0x8, R40 ;  /* 0x0000000823288825 */ /* 0x000fe200078e0228 */
[----:B------:R-:W-:-:S03]  /*06b0*/  CS2R R34, SRZ ;  /* 0x0000000000227805 */ /* 0x000fc6000001ff00 */
[----:B------:R-:W-:Y:S01]  /*06c0*/  @!P6 IMAD R45, R16, R0, R17 ;  /* 0x00000000102de224 */ /* 0x000fe200078e0211 */
[----:B0-----:R-:W-:Y:S01]  /*06d0*/  CS2R R28, SRZ ;  /* 0x00000000001c7805 */ /* 0x001fe2000001ff00 */
[----:B------:R-:W-:Y:S01]  /*06e0*/  @!P1 IMAD.WIDE R38, R33, 0x8, R38 ;  /* 0x0000000821269825 */ /* 0x000fe200078e0226 */
[----:B------:R-:W-:Y:S02]  /*06f0*/  CS2R R32, SRZ ;  /* 0x0000000000207805 */ /* 0x000fe4000001ff00 */
[----:B-1----:R-:W-:Y:S01]  /*0700*/  CS2R R26, SRZ ;  /* 0x00000000001a7805 */ /* 0x002fe2000001ff00 */
[----:B------:R0:W5:Y:S01]  /*0710*/  @!P3 LDG.E.64.CONSTANT R30, desc[UR10][R18.64] ;  /* 0x0000000a121eb981 */ /* 0x000162000c1e9b00 */
[----:B------:R-:W-:-:S03]  /*0720*/  @!P6 IMAD.WIDE R42, R45, 0x8, R42 ;  /* 0x000000082d2ae825 */ /* 0x000fc600078e022a */
[----:B------:R1:W5:Y:S04]  /*0730*/  @!P2 LDG.E.64.CONSTANT R34, desc[UR10][R36.64] ;  /* 0x0000000a2422a981 */ /* 0x000368000c1e9b00 */
[----:B------:R1:W5:Y:S04]  /*0740*/  @!P1 LDG.E.64.CONSTANT R32, desc[UR10][R38.64] ;  /* 0x0000000a26209981 */ /* 0x000368000c1e9b00 */
[----:B------:R1:W5:Y:S04]  /*0750*/  @!P0 LDG.E.64.CONSTANT R28, desc[UR10][R40.64] ;  /* 0x0000000a281c8981 */ /* 0x000368000c1e9b00 */
[----:B------:R1:W5:Y:S01]  /*0760*/  @!P6 LDG.E.64.CONSTANT R26, desc[UR10][R42.64] ;  /* 0x0000000a2a1ae981 */ /* 0x000362000c1e9b00 */
[----:B------:R-:W1:Y:S01]  /*0770*/  S2UR UR6, SR_CgaCtaId ;  /* 0x00000000000679c3 */ /* 0x000e620000008800 */
[----:B------:R-:W-:Y:S01]  /*0780*/  UMOV UR4, 0x400 ;  /* 0x0000040000047882 */ /* 0x000fe20000000000 */
[----:B------:R-:W-:-:S02]  /*0790*/  LOP3.LUT R45, R8, 0x7fc0, RZ, 0xc0, !PT ;  /* 0x00007fc0082d7812 */ /* 0x000fc400078ec0ff */
[----:B------:R-:W-:Y:S02]  /*07a0*/  LOP3.LUT R47, R10, 0xffc0, RZ, 0xc0, !PT ;  /* 0x0000ffc00a2f7812 */ /* 0x000fe400078ec0ff */
[----:B------:R-:W-:Y:S02]  /*07b0*/  LOP3.LUT R49, R12, 0xffc0, RZ, 0xc0, !PT ;  /* 0x0000ffc00c317812 */ /* 0x000fe400078ec0ff */
[----:B0-----:R-:W-:Y:S02]  /*07c0*/  LOP3.LUT R19, R6, 0xffc0, RZ, 0xc0, !PT ;  /* 0x0000ffc006137812 */ /* 0x001fe400078ec0ff */
[--C-:B------:R-:W-:Y:S02]  /*07d0*/  LOP3.LUT R45, R45, 0x3f, R8.reuse, 0xf8, !PT ;  /* 0x0000003f2d2d7812 */ /* 0x100fe400078ef808 */
[--C-:B------:R-:W-:Y:S02]  /*07e0*/  LOP3.LUT R47, R47, 0x3f, R8.reuse, 0xf8, !PT ;  /* 0x0000003f2f2f7812 */ /* 0x100fe400078ef808 */
[----:B------:R-:W-:-:S02]  /*07f0*/  LOP3.LUT R18, R49, 0x3f, R8, 0xf8, !PT ;  /* 0x0000003f31127812 */ /* 0x000fc400078ef808 */
[--C-:B------:R-:W-:Y:S02]  /*0800*/  LOP3.LUT R14, R19, 0x3f, R8.reuse, 0xf8, !PT ;  /* 0x0000003f130e7812 */ /* 0x100fe400078ef808 */
[C---:B------:R-:W-:Y:S02]  /*0810*/  LOP3.LUT R8, R62.reuse, 0x7ff0, R8, 0xf8, !PT ;  /* 0x00007ff03e087812 */ /* 0x040fe400078ef808 */
[C---:B------:R-:W-:Y:S01]  /*0820*/  LOP3.LUT R10, R62.reuse, 0xfff0, R10, 0xf8, !PT ;  /* 0x0000fff03e0a7812 */ /* 0x040fe200078ef80a */
[----:B-1----:R-:W-:Y:S02]  /*0830*/  ULEA UR5, UR6, UR4, 0x18 ;  /* 0x0000000406057291 */ /* 0x002fe4000f8ec0ff */
[----:B------:R-:W-:Y:S01]  /*0840*/  UIADD3 UR4, UPT, UPT, UR4, 0x4000, URZ ;  /* 0x0000400004047890 */ /* 0x000fe2000fffe0ff */
[C---:B------:R-:W-:Y:S02]  /*0850*/  LOP3.LUT R12, R62.reuse, 0xfff0, R12, 0xf8, !PT ;  /* 0x0000fff03e0c7812 */ /* 0x040fe400078ef80c */
[----:B------:R-:W-:Y:S01]  /*0860*/  LOP3.LUT R6, R62, 0xfff0, R6, 0xf8, !PT ;  /* 0x0000fff03e067812 */ /* 0x000fe200078ef806 */
[----:B------:R-:W-:Y:S01]  /*0870*/  ULEA UR6, UR6, UR4, 0x18 ;  /* 0x0000000406067291 */ /* 0x000fe2000f8ec0ff */
[----:B------:R-:W-:-:S02]  /*0880*/  LEA R19, R8, UR5, 0x3 ;  /* 0x0000000508137c11 */ /* 0x000fc4000f8e18ff */
[----:B------:R-:W-:Y:S02]  /*0890*/  LEA R37, R10, UR5, 0x3 ;  /* 0x000000050a257c11 */ /* 0x000fe4000f8e18ff */
[----:B------:R-:W-:Y:S02]  /*08a0*/  ISETP.GE.AND P0, PT, R0, 0x11, PT ;  /* 0x000000110000780c */ /* 0x000fe40003f06270 */
[----:B------:R-:W-:Y:S02]  /*08b0*/  LEA R39, R12, UR5, 0x3 ;  /* 0x000000050c277c11 */ /* 0x000fe4000f8e18ff */
[----:B------:R-:W-:Y:S02]  /*08c0*/  LEA R41, R6, UR5, 0x3 ;  /* 0x0000000506297c11 */ /* 0x000fe4000f8e18ff */
[----:B------:R-:W-:Y:S02]  /*08d0*/  LEA R45, R45, UR6, 0x3 ;  /* 0x000000062d2d7c11 */ /* 0x000fe4000f8e18ff */
[----:B------:R-:W-:-:S02]  /*08e0*/  LEA R47, R47, UR6, 0x3 ;  /* 0x000000062f2f7c11 */ /* 0x000fc4000f8e18ff */
[----:B------:R-:W-:Y:S02]  /*08f0*/  LEA R43, R18, UR6, 0x3 ;  /* 0x00000006122b7c11 */ /* 0x000fe4000f8e18ff */
[----:B------:R-:W-:Y:S01]  /*0900*/  LEA R49, R14, UR6, 0x3 ;  /* 0x000000060e317c11 */ /* 0x000fe2000f8e18ff */
[----:B------:R-:W-:Y:S01]  /*0910*/  UMOV UR4, URZ ;  /* 0x000000ff00047c82 */ /* 0x000fe20008000000 */
[----:B------:R-:W-:Y:S02]  /*0920*/  CS2R R86, SRZ ;  /* 0x0000000000567805 */ /* 0x000fe4000001ff00 */
[----:B------:R-:W-:Y:S02]  /*0930*/  CS2R R82, SRZ ;  /* 0x0000000000527805 */ /* 0x000fe4000001ff00 */
[----:B------:R-:W-:Y:S02]  /*0940*/  CS2R R72, SRZ ;  /* 0x0000000000487805 */ /* 0x000fe4000001ff00 */
[----:B------:R-:W-:-:S02]  /*0950*/  CS2R R70, SRZ ;  /* 0x0000000000467805 */ /* 0x000fc4000001ff00 */
[----:B------:R-:W-:Y:S02]  /*0960*/  CS2R R78, SRZ ;  /* 0x00000000004e7805 */ /* 0x000fe4000001ff00 */
[----:B------:R-:W-:Y:S02]  /*0970*/  CS2R R76, SRZ ;  /* 0x00000000004c7805 */ /* 0x000fe4000001ff00 */
        /* <DEDUP_REMOVED lines=9> */
[----:B------:R-:W-:Y:S01]  /*0a10*/  CS2R R84, SRZ ;  /* 0x0000000000547805 */ /* 0x000fe2000001ff00 */
[----:B---3--:R0:W-:Y:S04]  /*0a20*/  STS.64 [R19], R20 ;  /* 0x0000001413007388 */ /* 0x0081e80000000a00 */
[----:B----4-:R0:W-:Y:S04]  /*0a30*/  STS.64 [R37], R24 ;  /* 0x0000001825007388 */ /* 0x0101e80000000a00 */
[----:B--2---:R0:W-:Y:S04]  /*0a40*/  STS.64 [R39], R22 ;  /* 0x0000001627007388 */ /* 0x0041e80000000a00 */
[----:B-----5:R0:W-:Y:S04]  /*0a50*/  STS.64 [R41], R30 ;  /* 0x0000001e29007388 */ /* 0x0201e80000000a00 */
[----:B------:R0:W-:Y:S04]  /*0a60*/  STS.64 [R45], R34 ;  /* 0x000000222d007388 */ /* 0x0001e80000000a00 */
[----:B------:R0:W-:Y:S04]  /*0a70*/  STS.64 [R47], R32 ;  /* 0x000000202f007388 */ /* 0x0001e80000000a00 */
[----:B------:R0:W-:Y:S04]  /*0a80*/  STS.64 [R43], R28 ;  /* 0x0000001c2b007388 */ /* 0x0001e80000000a00 */
[----:B------:R0:W-:Y:S01]  /*0a90*/  STS.64 [R49], R26 ;  /* 0x0000001a31007388 */ /* 0x0001e20000000a00 */
[----:B------:R-:W-:Y:S06]  /*0aa0*/  BAR.SYNC.DEFER_BLOCKING 0x0 ;  /* 0x0000000000007b1d */ /* 0x000fec0000010000 */
[----:B------:R-:W-:Y:S05]  /*0ab0*/  @!P0 BRA `(.L_x_0) ;  /* 0x0000001c002c8947 */ /* 0x000fea0003800000 */
[----:B------:R-:W-:Y:S01]  /*0ac0*/  VIADD R6, R0, 0xf ;  /* 0x0000000f00067836 */ /* 0x000fe20000000000 */
[----:B------:R-:W-:Y:S01]  /*0ad0*/  CS2R R86, SRZ ;  /* 0x0000000000567805 */ /* 0x000fe2000001ff00 */
[----:B------:R-:W-:Y:S01]  /*0ae0*/  VIADD R8, R60, 0x10 ;  /* 0x000000103c087836 */ /* 0x000fe20000000000 */
[----:B------:R-:W-:Y:S01]  /*0af0*/  UMOV UR4, URZ ;  /* 0x000000ff00047c82 */ /* 0x000fe20008000000 */
[----:B------:R-:W-:Y:S01]  /*0b00*/  VIADD R10, R58, 0x10 ;  /* 0x000000103a0a7836 */ /* 0x000fe20000000000 */
[----:B0-----:R-:W-:Y:S01]  /*0b10*/  SHF.R.S32.HI R19, RZ, 0x1f, R6 ;  /* 0x0000001fff137819 */ /* 0x001fe20000011406 */
[----:B------:R-:W-:Y:S02]  /*0b20*/  VIADD R12, R56, 0x10 ;  /* 0x00000010380c7836 */ /* 0x000fe40000000000 */
[----:B------:R-:W-:Y:S01]  /*0b30*/  VIADD R20, R16, 0x10 ;  /* 0x0000001010147836 */ /* 0x000fe20000000000 */
[----:B------:R-:W-:Y:S01]  /*0b40*/  LEA.HI R6, R19, R6, RZ, 0x4 ;  /* 0x0000000613067211 */ /* 0x000fe200078f20ff */
[----:B------:R-:W-:-:S02]  /*0b50*/  IMAD R61, R8, R0, R11 ;  /* 0x00000000083d7224 */ /* 0x000fc400078e020b */
[-CC-:B------:R-:W-:Y:S01]  /*0b60*/  IMAD R59, R10, R0.reuse, R11.reuse ;  /* 0x000000000a3b7224 */ /* 0x180fe200078e020b */
[----:B------:R-:W-:Y:S01]  /*0b70*/  SHF.R.S32.HI R6, RZ, 0x4, R6 ;  /* 0x00000004ff067819 */ /* 0x000fe20000011406 */
[-CC-:B------:R-:W-:Y:S02]  /*0b80*/  IMAD R57, R12, R0.reuse, R11.reuse ;  /* 0x000000000c397224 */ /* 0x180fe400078e020b */
[----:B------:R-:W-:Y:S01]  /*0b90*/  IMAD R21, R20, R0, R11 ;  /* 0x0000000014157224 */ /* 0x000fe200078e020b */
[----:B------:R-:W-:Y:S01]  /*0ba0*/  VIMNMX R12, PT, PT, R6, 0x2, !PT ;  /* 0x00000002060c7848 */ /* 0x000fe20007fe0100 */
[C---:B------:R-:W-:Y:S02]  /*0bb0*/  IMAD.IADD R61, R4.reuse, 0x1, R61 ;  /* 0x00000001043d7824 */ /* 0x040fe400078e023d */
[C---:B------:R-:W-:Y:S02]  /*0bc0*/  IMAD.IADD R59, R4.reuse, 0x1, R59 ;  /* 0x00000001043b7824 */ /* 0x040fe400078e023b */
[----:B------:R-:W-:-:S02]  /*0bd0*/  IMAD.IADD R57, R4, 0x1, R57 ;  /* 0x0000000104397824 */ /* 0x000fc400078e0239 */
[----:B------:R-:W-:Y:S02]  /*0be0*/  IMAD.IADD R19, R4, 0x1, R21 ;  /* 0x0000000104137824 */ /* 0x000fe400078e0215 */
[-CC-:B------:R-:W-:Y:S02]  /*0bf0*/  IMAD R10, R15, R0.reuse, R62.reuse ;  /* 0x000000000f0a7224 */ /* 0x180fe400078e023e */
[-CC-:B------:R-:W-:Y:S02]  /*0c00*/  IMAD R4, R13, R0.reuse, R62.reuse ;  /* 0x000000000d047224 */ /* 0x180fe400078e023e */
[-CC-:B------:R-:W-:Y:S02]  /*0c10*/  IMAD R8, R9, R0.reuse, R62.reuse ;  /* 0x0000000009087224 */ /* 0x180fe400078e023e */
[----:B------:R-:W-:Y:S02]  /*0c20*/  IMAD R0, R7, R0, R62 ;  /* 0x0000000007007224 */ /* 0x000fe400078e023e */
[----:B------:R-:W-:-:S02]  /*0c30*/  VIADD R6, R4, 0x10 ;  /* 0x0000001004067836 */ /* 0x000fc40000000000 */
[----:B------:R-:W-:Y:S02]  /*0c40*/  VIADD R10, R10, 0x10 ;  /* 0x000000100a0a7836 */ /* 0x000fe40000000000 */
[----:B------:R-:W-:Y:S02]  /*0c50*/  VIADD R8, R8, 0x10 ;  /* 0x0000001008087836 */ /* 0x000fe40000000000 */
[----:B------:R-:W-:Y:S02]  /*0c60*/  VIADD R4, R0, 0x10 ;  /* 0x0000001000047836 */ /* 0x000fe40000000000 */
[----:B------:R-:W-:-:S07]  /*0c70*/  IMAD.MOV R12, RZ, RZ, -R12 ;  /* 0x000000ffff0c7224 */ /* 0x000fce00078e0a0c */
.L_x_1:
[----:B------:R-:W0:Y:S01]  /*0c80*/  LDC R0, c[0x0][0x380] ;  /* 0x0000e000ff007b82 */ /* 0x000e220000000800 */
[----:B------:R-:W-:Y:S01]  /*0c90*/  VIADD R62, R62, 0x10 ;  /* 0x000000103e3e7836 */ /* 0x000fe20000000000 */
[----:B------:R-:W-:Y:S01]  /*0ca0*/  CS2R R42, SRZ ;  /* 0x00000000002a7805 */ /* 0x000fe2000001ff00 */
[----:B------:R-:W-:Y:S02]  /*0cb0*/  VIADD R60, R60, 0x10 ;  /* 0x000000103c3c7836 */ /* 0x000fe40000000000 */
[----:B------:R-:W-:Y:S01]  /*0cc0*/  VIADD R58, R58, 0x10 ;  /* 0x000000103a3a7836 */ /* 0x000fe20000000000 */
[----:B------:R-:W-:Y:S01]  /*0cd0*/  VIMNMX R21, PT, PT, R7, R62, !PT ;  /* 0x0000003e07157248 */ /* 0x000fe20007fe0100 */
[----:B------:R-:W-:Y:S01]  /*0ce0*/  VIADD R56, R56, 0x10 ;  /* 0x0000001038387836 */ /* 0x000fe20000000000 */
[----:B------:R-:W-:Y:S01]  /*0cf0*/  VIMNMX R23, PT, PT, R17, R60, !PT ;  /* 0x0000003c11177248 */ /* 0x000fe20007fe0100 */
[----:B------:R-:W-:Y:S01]  /*0d00*/  VIADD R16, R16, 0x10 ;  /* 0x0000001010107836 */ /* 0x000fe20000000000 */
[----:B------:R-:W-:-:S02]  /*0d10*/  VIMNMX R25, PT, PT, R62, R9, !PT ;  /* 0x000000093e197248 */ /* 0x000fc40007fe0100 */
[C---:B------:R-:W-:Y:S02]  /*0d20*/  VIMNMX R27, PT, PT, R62.reuse, R13, !PT ;  /* 0x0000000d3e1b7248 */ /* 0x040fe40007fe0100 */
[----:B------:R-:W-:Y:S02]  /*0d30*/  VIMNMX R29, PT, PT, R62, R15, !PT ;  /* 0x0000000f3e1d7248 */ /* 0x000fe40007fe0100 */
[-C--:B0-----:R-:W-:Y:S02]  /*0d40*/  ISETP.GE.AND P6, PT, R21, R0.reuse, PT ;  /* 0x000000001500720c */ /* 0x081fe40003fc6270 */
[-C--:B------:R-:W-:Y:S02]  /*0d50*/  ISETP.GE.AND P2, PT, R23, R0.reuse, PT ;  /* 0x000000001700720c */ /* 0x080fe40003f46270 */
[----:B------:R-:W-:Y:S02]  /*0d60*/  ISETP.GE.AND P5, PT, R25, R0, PT ;  /* 0x000000001900720c */ /* 0x000fe40003fa6270 */
[----:B------:R-:W-:-:S02]  /*0d70*/  VIMNMX R23, PT, PT, R17, R58, !PT ;  /* 0x0000003a11177248 */ /* 0x000fc40007fe0100 */
[----:B------:R-:W-:Y:S02]  /*0d80*/  ISETP.GE.AND P4, PT, R27, R0, PT ;  /* 0x000000001b00720c */ /* 0x000fe40003f86270 */
[----:B------:R-:W-:Y:S02]  /*0d90*/  VIMNMX R25, PT, PT, R17, R56, !PT ;  /* 0x0000003811197248 */ /* 0x000fe40007fe0100 */
[-C--:B------:R-:W-:Y:S01]  /*0da0*/  ISETP.GE.AND P3, PT, R29, R0.reuse, PT ;  /* 0x000000001d00720c */ /* 0x080fe20003f66270 */
[----:B------:R-:W0:Y:S01]  /*0db0*/  @!P6 LDC.64 R20, c[0x0][0x388] ;  /* 0x0000e200ff14eb82 */ /* 0x000e220000000a00 */
[-C--:B------:R-:W-:Y:S02]  /*0dc0*/  ISETP.GE.AND P1, PT, R23, R0.reuse, PT ;  /* 0x000000001700720c */ /* 0x080fe40003f26270 */
[----:B------:R-:W-:-:S05]  /*0dd0*/  ISETP.GE.AND P0, PT, R25, R0, PT ;  /* 0x000000001900720c */ /* 0x000fca0003f06270 */
[----:B------:R-:W1:Y:S08]  /*0de0*/  @!P5 LDC.64 R38, c[0x0][0x388] ;  /* 0x0000e200ff26db82 */ /* 0x000e700000000a00 */
[----:B------:R-:W2:Y:S01]  /*0df0*/  @!P4 LDC.64 R34, c[0x0][0x388] ;  /* 0x0000e200ff22cb82 */ /* 0x000ea20000000a00 */
[----:B0-----:R-:W-:Y:S01]  /*0e00*/  @!P6 IMAD.WIDE R30, R4, 0x8, R20 ;  /* 0x00000008041ee825 */ /* 0x001fe200078e0214 */
[----:B------:R-:W-:-:S06]  /*0e10*/  VIMNMX R21, PT, PT, R17, R16, !PT ;  /* 0x0000001011157248 */ /* 0x000fcc0007fe0100 */
[----:B------:R-:W0:Y:S01]  /*0e20*/  @!P3 LDC.64 R28, c[0x0][0x388] ;  /* 0x0000e200ff1cbb82 */ /* 0x000e220000000a00 */
[----:B------:R3:W4:Y:S01]  /*0e30*/  @!P6 LDG.E.64.CONSTANT R42, desc[UR10][R30.64] ;  /* 0x0000000a1e2ae981 */ /* 0x000722000c1e9b00 */
[----:B------:R-:W-:Y:S02]  /*0e40*/  ISETP.GE.AND P6, PT, R21, R0, PT ;  /* 0x000000001500720c */ /* 0x000fe40003fc6270 */
[----:B------:R-:W-:Y:S02]  /*0e50*/  CS2R R40, SRZ ;  /* 0x0000000000287805 */ /* 0x000fe4000001ff00 */
[----:B------:R-:W-:Y:S01]  /*0e60*/  CS2R R36, SRZ ;  /* 0x0000000000247805 */ /* 0x000fe2000001ff00 */
[----:B-1----:R-:W-:Y:S01]  /*0e70*/  @!P5 IMAD.WIDE R38, R8, 0x8, R38 ;  /* 0x000000080826d825 */ /* 0x002fe200078e0226 */
[----:B------:R-:W1:Y:S01]  /*0e80*/  @!P2 LDC.64 R20, c[0x0][0x390] ;  /* 0x0000e400ff14ab82 */ /* 0x000e620000000a00 */
[----:B------:R-:W-:Y:S02]  /*0e90*/  CS2R R32, SRZ ;  /* 0x0000000000207805 */ /* 0x000fe4000001ff00 */
[----:B------:R-:W-:-:S02]  /*0ea0*/  CS2R R48, SRZ ;  /* 0x0000000000307805 */ /* 0x000fc4000001ff00 */
[----:B------:R-:W-:Y:S01]  /*0eb0*/  CS2R R46, SRZ ;  /* 0x00000000002e7805 */ /* 0x000fe2000001ff00 */
[----:B------:R-:W5:Y:S01]  /*0ec0*/  @!P5 LDG.E.64.CONSTANT R40, desc[UR10][R38.64] ;  /* 0x0000000a2628d981 */ /* 0x000f62000c1e9b00 */
[----:B---3--:R-:W-:Y:S01]  /*0ed0*/  CS2R R30, SRZ ;  /* 0x00000000001e7805 */ /* 0x008fe2000001ff00 */
[----:B--2---:R-:W-:Y:S01]  /*0ee0*/  @!P4 IMAD.WIDE R34, R6, 0x8, R34 ;  /* 0x000000080622c825 */ /* 0x004fe200078e0222 */
[----:B------:R-:W2:Y:S01]  /*0ef0*/  @!P1 LDC.64 R22, c[0x0][0x390] ;  /* 0x0000e400ff169b82 */ /* 0x000ea20000000a00 */
[----:B------:R-:W-:-:S03]  /*0f00*/  CS2R R44, SRZ ;  /* 0x00000000002c7805 */ /* 0x000fc6000001ff00 */
[----:B------:R-:W3:Y:S04]  /*0f10*/  @!P4 LDG.E.64.CONSTANT R36, desc[UR10][R34.64] ;  /* 0x0000000a2224c981 */ /* 0x000ee8000c1e9b00 */
[----:B------:R-:W2:Y:S01]  /*0f20*/  @!P0 LDC.64 R24, c[0x0][0x390] ;  /* 0x0000e400ff188b82 */ /* 0x000ea20000000a00 */
[----:B0-----:R-:W-:-:S05]  /*0f30*/  @!P3 IMAD.WIDE R28, R10, 0x8, R28 ;  /* 0x000000080a1cb825 */ /* 0x001fca00078e021c */
[----:B------:R0:W3:Y:S02]  /*0f40*/  @!P3 LDG.E.64.CONSTANT R32, desc[UR10][R28.64] ;  /* 0x0000000a1c20b981 */ /* 0x0000e4000c1e9b00 */
[----:B------:R-:W0:Y:S01]  /*0f50*/  @!P6 LDC.64 R26, c[0x0][0x390] ;  /* 0x0000e400ff1aeb82 */ /* 0x000e220000000a00 */
[----:B-1----:R-:W-:-:S05]  /*0f60*/  @!P2 IMAD.WIDE R20, R61, 0x8, R20 ;  /* 0x000000083d14a825 */ /* 0x002fca00078e0214 */
[----:B------:R1:W3:Y:S01]  /*0f70*/  @!P2 LDG.E.64.CONSTANT R30, desc[UR10][R20.64] ;  /* 0x0000000a141ea981 */ /* 0x0002e2000c1e9b00 */
[----:B--2---:R-:W-:-:S05]  /*0f80*/  @!P1 IMAD.WIDE R22, R59, 0x8, R22 ;  /* 0x000000083b169825 */ /* 0x004fca00078e0216 */
[----:B------:R-:W2:Y:S01]  /*0f90*/  @!P1 LDG.E.64.CONSTANT R48, desc[UR10][R22.64] ;  /* 0x0000000a16309981 */ /* 0x000ea2000c1e9b00 */
[----:B------:R-:W-:-:S05]  /*0fa0*/  @!P0 IMAD.WIDE R24, R57, 0x8, R24 ;  /* 0x0000000839188825 */ /* 0x000fca00078e0218 */
[----:B------:R1:W2:Y:S01]  /*0fb0*/  @!P0 LDG.E.64.CONSTANT R46, desc[UR10][R24.64] ;  /* 0x0000000a182e8981 */ /* 0x0002a2000c1e9b00 */
[----:B0-----:R-:W-:-:S05]  /*0fc0*/  @!P6 IMAD.WIDE R26, R19, 0x8, R26 ;  /* 0x00000008131ae825 */ /* 0x001fca00078e021a */
[----:B------:R-:W2:Y:S01]  /*0fd0*/  @!P6 LDG.E.64.CONSTANT R44, desc[UR10][R26.64] ;  /* 0x0000000a1a2ce981 */ /* 0x000ea2000c1e9b00 */
[----:B------:R-:W0:Y:S01]  /*0fe0*/  S2UR UR8, SR_CgaCtaId ;  /* 0x00000000000879c3 */ /* 0x000e220000008800 */
[----:B------:R-:W-:Y:S01]  /*0ff0*/  USHF.L.U32 UR5, UR4, 0xd, URZ ;  /* 0x0000000d04057899 */ /* 0x000fe200080006ff */
[----:B------:R-:W-:Y:S01]  /*1000*/  IMAD R29, R2, 0x10, R3 ;  /* 0x00000010021d7824 */ /* 0x000fe200078e0203 */
[----:B------:R-:W-:Y:S02]  /*1010*/  UMOV UR6, 0x400 ;  /* 0x0000040000067882 */ /* 0x000fe40000000000 */
[----:B------:R-:W-:Y:S02]  /*1020*/  ULOP3.LUT UR7, UR5, 0x2000, URZ, 0x3c, !UPT ;  /* 0x0000200005077892 */ /* 0x000fe4000f8e3cff */
[C---:B-1----:R-:W-:Y:S01]  /*1030*/  LOP3.LUT R20, R29.reuse, 0x7ff0, RZ, 0xc0, !PT ;  /* 0x00007ff01d147812 */ /* 0x042fe200078ec0ff */
[----:B------:R-:W-:-:S03]  /*1040*/  VIADD R25, R29, 0x100 ;  /* 0x000001001d197836 */ /* 0x000fc60000000000 */
[----:B------:R-:W-:Y:S01]  /*1050*/  LOP3.LUT R20, R20, 0xf, R3, 0xf8, !PT ;  /* 0x0000000f14147812 */ /* 0x000fe200078ef803 */
[----:B------:R-:W-:Y:S01]  /*1060*/  VIADD R22, R29, 0x200 ;  /* 0x000002001d167836 */ /* 0x000fe20000000000 */
[----:B0-----:R-:W-:-:S04]  /*1070*/  ULEA UR5, UR8, UR6, 0x18 ;  /* 0x0000000608057291 */ /* 0x001fc8000f8ec0ff */
[----:B------:R-:W-:Y:S01]  /*1080*/  UIADD3 UR9, UPT, UPT, UR5, UR7, URZ ;  /* 0x0000000705097290 */ /* 0x000fe2000fffe0ff */
[----:B------:R-:W-:Y:S01]  /*1090*/  VIADD R23, R29, 0x300 ;  /* 0x000003001d177836 */ /* 0x000fe20000000000 */
[----:B------:R-:W-:-:S04]  /*10a0*/  UIADD3 UR6, UPT, UPT, UR6, 0x4000, URZ ;  /* 0x0000400006067890 */ /* 0x000fc8000fffe0ff */
[----:B------:R-:W-:Y:S02]  /*10b0*/  LEA R21, R20, UR9, 0x3 ;  /* 0x0000000914157c11 */ /* 0x000fe4000f8e18ff */
[----:B------:R-:W-:Y:S01]  /*10c0*/  LOP3.LUT R20, R25, 0xfff0, RZ, 0xc0, !PT ;  /* 0x0000fff019147812 */ /* 0x000fe200078ec0ff */
[----:B------:R-:W-:Y:S01]  /*10d0*/  ULEA UR6, UR8, UR6, 0x18 ;  /* 0x0000000608067291 */ /* 0x000fe2000f8ec0ff */
[----:B------:R-:W-:Y:S02]  /*10e0*/  LOP3.LUT R22, R22, 0xfff0, RZ, 0xc0, !PT ;  /* 0x0000fff016167812 */ /* 0x000fe400078ec0ff */
[----:B------:R-:W-:Y:S02]  /*10f0*/  LOP3.LUT R20, R20, 0xf, R3, 0xf8, !PT ;  /* 0x0000000f14147812 */ /* 0x000fe400078ef803 */
[----:B------:R-:W-:Y:S02]  /*1100*/  LOP3.LUT R24, R23, 0xfff0, RZ, 0xc0, !PT ;  /* 0x0000fff017187812 */ /* 0x000fe400078ec0ff */
[----:B------:R-:W-:Y:S01]  /*1110*/  LEA R23, R20, UR9, 0x3 ;  /* 0x0000000914177c11 */ /* 0x000fe2000f8e18ff */
[----:B------:R-:W-:Y:S01]  /*1120*/  UIADD3 UR7, UPT, UPT, UR6, UR7, URZ ;  /* 0x0000000706077290 */ /* 0x000fe2000fffe0ff */
[----:B------:R-:W-:-:S02]  /*1130*/  LOP3.LUT R20, R25, 0xffc0, RZ, 0xc0, !PT ;  /* 0x0000ffc019147812 */ /* 0x000fc400078ec0ff */
[--C-:B------:R-:W-:Y:S02]  /*1140*/  LOP3.LUT R22, R22, 0xf, R3.reuse, 0xf8, !PT ;  /* 0x0000000f16167812 */ /* 0x100fe400078ef803 */
[----:B------:R-:W-:Y:S02]  /*1150*/  LOP3.LUT R24, R24, 0xf, R3, 0xf8, !PT ;  /* 0x0000000f18187812 */ /* 0x000fe400078ef803 */
[----:B------:R-:W-:Y:S02]  /*1160*/  LOP3.LUT R20, R20, 0x3f, R29, 0xf8, !PT ;  /* 0x0000003f14147812 */ /* 0x000fe400078ef81d */
[----:B------:R-:W-:Y:S02]  /*1170*/  LEA R25, R24, UR9, 0x3 ;  /* 0x0000000918197c11 */ /* 0x000fe4000f8e18ff */
[----:B------:R-:W-:Y:S02]  /*1180*/  LEA R29, R29, UR7, 0x3 ;  /* 0x000000071d1d7c11 */ /* 0x000fe4000f8e18ff */
[----:B------:R-:W-:-:S02]  /*1190*/  LEA R65, R18, UR7, 0x3 ;  /* 0x0000000712417c11 */ /* 0x000fc4000f8e18ff */
[----:B------:R-:W-:Y:S01]  /*11a0*/  LEA R95, R14, UR7, 0x3 ;  /* 0x000000070e5f7c11 */ /* 0x000fe2000f8e18ff */
[----:B------:R-:W-:-:S06]  /*11b0*/  ULEA UR8, UR4, UR5, 0xd ;  /* 0x0000000504087291 */ /* 0x000fcc000f8e68ff */
[----:B------:R-:W-:Y:S01]  /*11c0*/  LEA R64, R2, UR8, 0x9 ;  /* 0x0000000802407c11 */ /* 0x000fe2000f8e48ff */
[----:B----4-:R0:W-:Y:S02]  /*11d0*/  STS.64 [R21], R42 ;  /* 0x0000002a15007388 */ /* 0x0101e40000000a00 */
[----:B0-----:R-:W-:Y:S02]  /*11e0*/  LEA R21, R22, UR9, 0x3 ;  /* 0x0000000916157c11 */ /* 0x001fe4000f8e18ff */
[----:B-----5:R-:W-:Y:S01]  /*11f0*/  STS.64 [R23], R40 ;  /* 0x0000002817007388 */ /* 0x020fe20000000a00 */
[----:B------:R-:W-:-:S03]  /*1200*/  LEA R43, R20, UR7, 0x3 ;  /* 0x00000007142b7c11 */ /* 0x000fc6000f8e18ff */
[----:B---3--:R-:W-:Y:S04]  /*1210*/  STS.64 [R21], R36 ;  /* 0x0000002415007388 */ /* 0x008fe80000000a00 */
[----:B------:R-:W-:Y:S04]  /*1220*/  STS.64 [R25], R32 ;  /* 0x0000002019007388 */ /* 0x000fe80000000a00 */
[----:B------:R-:W-:Y:S04]  /*1230*/  STS.64 [R29], R30 ;  /* 0x0000001e1d007388 */ /* 0x000fe80000000a00 */
[----:B--2---:R-:W-:Y:S04]  /*1240*/  STS.64 [R43], R48 ;  /* 0x000000302b007388 */ /* 0x004fe80000000a00 */
[----:B------:R-:W-:Y:S04]  /*1250*/  STS.64 [R65], R46 ;  /* 0x0000002e41007388 */ /* 0x000fe80000000a00 */
[----:B------:R-:W-:Y:S01]  /*1260*/  STS.64 [R95], R44 ;  /* 0x0000002c5f007388 */ /* 0x000fe20000000a00 */
[----:B------:R-:W-:Y:S01]  /*1270*/  BAR.SYNC.DEFER_BLOCKING 0x0 ;  /* 0x0000000000007b1d */ /* 0x000fe20000010000 */
[----:B------:R-:W-:-:S06]  /*1280*/  ULEA UR9, UR4, UR6, 0xd ;  /* 0x0000000604097291 */ /* 0x000fcc000f8e68ff */
[----:B------:R-:W-:-:S05]  /*1290*/  LEA R63, R3, UR9, 0x5 ;  /* 0x00000009033f7c11 */ /* 0x000fca000f8e28ff */
[----:B------:R-:W-:Y:S04]  /*12a0*/  LDS.128 R24, [R63] ;  /* 0x000000003f187984 */ /* 0x000fe80000000c00 */
[----:B------:R-:W-:Y:S04]  /*12b0*/  LDS.128 R28, [R63+0x10] ;  /* 0x000010003f1c7984 */ /* 0x000fe80000000c00 */
[----:B------:R-:W0:Y:S04]  /*12c0*/  LDS.128 R32, [R64+0x80] ;  /* 0x0000800040207984 */ /* 0x000e280000000c00 */
[----:B------:R-:W1:Y:S04]  /*12d0*/  LDS.128 R20, [R64] ;  /* 0x0000000040147984 */ /* 0x000e680000000c00 */
[----:B------:R-:W2:Y:S04]  /*12e0*/  LDS.128 R36, [R64+0x100] ;  /* 0x0001000040247984 */ /* 0x000ea80000000c00 */
[----:B------:R-:W3:Y:S04]  /*12f0*/  LDS.128 R48, [R64+0x180] ;  /* 0x0001800040307984 */ /* 0x000ee80000000c00 */
[----:B------:R-:W4:Y:S01]  /*1300*/  LDS.128 R40, [R63+0x200] ;  /* 0x000200003f287984 */ /* 0x000f220000000c00 */
[----:B0-----:R-:W-:-:S02]  /*1310*/  DFMA R44, R32, R24, R52 ;  /* 0x00000018202c722b */ /* 0x001fc40000000034 */
[C---:B------:R-:W-:Y:S02]  /*1320*/  DFMA R66, R32.reuse, R26, R66 ;  /* 0x0000001a2042722b */ /* 0x040fe40000000042 */
[C---:B------:R-:W-:Y:S02]  /*1330*/  DFMA R74, R32.reuse, R28, R74 ;  /* 0x0000001c204a722b */ /* 0x040fe4000000004a */
[----:B------:R-:W-:Y:S02]  /*1340*/  DFMA R32, R32, R30, R80 ;  /* 0x0000001e2020722b */ /* 0x000fe40000000050 */
[-C--:B-1----:R-:W-:Y:S02]  /*1350*/  DFMA R84, R20, R24.reuse, R84 ;  /* 0x000000181454722b */ /* 0x082fe40000000054 */
[-C--:B--2---:R-:W-:Y:S02]  /*1360*/  DFMA R80, R36, R24.reuse, R54 ;  /* 0x000000182450722b */ /* 0x084fe40000000036 */
[----:B---3--:R-:W-:Y:S01]  /*1370*/  DFMA R24, R48, R24, R70 ;  /* 0x000000183018722b */ /* 0x008fe20000000046 */
[----:B------:R-:W0:Y:S01]  /*1380*/  LDS.128 R52, [R63+0x210] ;  /* 0x000210003f347984 */ /* 0x000e220000000c00 */
[----:B------:R-:W-:-:S02]  /*1390*/  DFMA R88, R20, R26, R88 ;  /* 0x0000001a1458722b */ /* 0x000fc40000000058 */
[-C--:B------:R-:W-:Y:S02]  /*13a0*/  DFMA R68, R36, R26.reuse, R68 ;  /* 0x0000001a2444722b */ /* 0x080fe40000000044 */
[----:B------:R-:W-:Y:S02]  /*13b0*/  DFMA R46, R48, R26, R72 ;  /* 0x0000001a302e722b */ /* 0x000fe40000000048 */
[C---:B------:R-:W-:Y:S02]  /*13c0*/  DFMA R76, R36.reuse, R28, R76 ;  /* 0x0000001c244c722b */ /* 0x040fe4000000004c */
[----:B------:R-:W-:Y:S02]  /*13d0*/  DFMA R36, R36, R30, R78 ;  /* 0x0000001e2424722b */ /* 0x000fe4000000004e */
[-C--:B------:R-:W-:Y:S02]  /*13e0*/  DFMA R90, R20, R28.reuse, R90 ;  /* 0x0000001c145a722b */ /* 0x080fe4000000005a */
[----:B------:R-:W-:-:S02]  /*13f0*/  DFMA R82, R48, R28, R82 ;  /* 0x0000001c3052722b */ /* 0x000fc40000000052 */
[----:B------:R-:W-:Y:S02]  /*1400*/  DFMA R86, R48, R30, R86 ;  /* 0x0000001e3056722b */ /* 0x000fe40000000056 */
[----:B----4-:R-:W-:Y:S02]  /*1410*/  DFMA R78, R34, R42, R66 ;  /* 0x0000002a224e722b */ /* 0x010fe40000000042 */
[----:B------:R-:W-:Y:S02]  /*1420*/  DFMA R20, R20, R30, R92 ;  /* 0x0000001e1414722b */ /* 0x000fe4000000005c */
[C---:B------:R-:W-:Y:S01]  /*1430*/  DFMA R84, R40.reuse, R22, R84 ;  /* 0x000000162854722b */ /* 0x040fe20000000054 */
[----:B------:R-:W-:Y:S01]  /*1440*/  LDS.128 R28, [R63+0x400] ;  /* 0x000400003f1c7984 */ /* 0x000fe20000000c00 */
[C---:B------:R-:W-:Y:S02]  /*1450*/  DFMA R48, R40.reuse, R34, R44 ;  /* 0x000000222830722b */ /* 0x040fe4000000002c */
[----:B------:R-:W-:-:S02]  /*1460*/  DFMA R70, R40, R38, R80 ;  /* 0x000000262846722b */ /* 0x000fc40000000050 */
[----:B------:R-:W-:Y:S02]  /*1470*/  DFMA R72, R40, R50, R24 ;  /* 0x000000322848722b */ /* 0x000fe40000000018 */
[-C--:B------:R-:W-:Y:S01]  /*1480*/  DFMA R88, R22, R42.reuse, R88 ;  /* 0x0000002a1658722b */ /* 0x080fe20000000058 */
[----:B------:R-:W1:Y:S01]  /*1490*/  LDS.128 R24, [R64+0x10] ;  /* 0x0000100040187984 */ /* 0x000e620000000c00 */
[-C--:B------:R-:W-:Y:S02]  /*14a0*/  DFMA R68, R38, R42.reuse, R68 ;  /* 0x0000002a2644722b */ /* 0x080fe40000000044 */
[----:B------:R-:W-:Y:S01]  /*14b0*/  DFMA R66, R50, R42, R46 ;  /* 0x0000002a3242722b */ /* 0x000fe2000000002e */
[----:B------:R-:W2:Y:S04]  /*14c0*/  LDS.128 R40, [R63+0x410] ;  /* 0x000410003f287984 */ /* 0x000ea80000000c00 */
[----:B------:R-:W3:Y:S01]  /*14d0*/  LDS.128 R44, [R64+0x90] ;  /* 0x00009000402c7984 */ /* 0x000ee20000000c00 */
[----:B0-----:R-:W-:-:S02]  /*14e0*/  DFMA R90, R52, R22, R90 ;  /* 0x00000016345a722b */ /* 0x001fc4000000005a */
[----:B------:R-:W-:Y:S02]  /*14f0*/  DFMA R20, R22, R54, R20 ;  /* 0x000000361614722b */ /* 0x000fe40000000014 */
[----:B------:R-:W-:Y:S02]  /*1500*/  DFMA R74, R52, R34, R74 ;  /* 0x00000022344a722b */ /* 0x000fe4000000004a */
[----:B------:R-:W-:Y:S02]  /*1510*/  DFMA R32, R34, R54, R32 ;  /* 0x000000362220722b */ /* 0x000fe40000000020 */
[----:B------:R-:W-:Y:S02]  /*1520*/  DFMA R76, R52, R38, R76 ;  /* 0x00000026344c722b */ /* 0x000fe4000000004c */
[----:B------:R-:W-:Y:S01]  /*1530*/  DFMA R80, R38, R54, R36 ;  /* 0x000000362650722b */ /* 0x000fe20000000024 */
[----:B------:R-:W0:Y:S01]  /*1540*/  LDS.128 R36, [R64+0x110] ;  /* 0x0001100040247984 */ /* 0x000e220000000c00 */
[----:B------:R-:W-:-:S02]  /*1550*/  DFMA R82, R52, R50, R82 ;  /* 0x000000323452722b */ /* 0x000fc40000000052 */
[----:B------:R-:W-:Y:S02]  /*1560*/  DFMA R86, R50, R54, R86 ;  /* 0x000000363256722b */ /* 0x000fe40000000056 */
[C---:B-1----:R-:W-:Y:S02]  /*1570*/  DFMA R84, R24.reuse, R28, R84 ;  /* 0x0000001c1854722b */ /* 0x042fe40000000054 */
[C---:B------:R-:W-:Y:S02]  /*1580*/  DFMA R88, R24.reuse, R30, R88 ;  /* 0x0000001e1858722b */ /* 0x040fe40000000058 */
[C---:B--2---:R-:W-:Y:S02]  /*1590*/  DFMA R90, R24.reuse, R40, R90 ;  /* 0x00000028185a722b */ /* 0x044fe4000000005a */
[----:B------:R-:W-:Y:S01]  /*15a0*/  DFMA R24, R24, R42, R20 ;  /* 0x0000002a1818722b */ /* 0x000fe20000000014 */
[----:B------:R-:W1:Y:S01]  /*15b0*/  LDS.128 R20, [R64+0x190] ;  /* 0x0001900040147984 */ /* 0x000e620000000c00 */
[----:B---3--:R-:W-:-:S02]  /*15c0*/  DFMA R52, R44, R28, R48 ;  /* 0x0000001c2c34722b */ /* 0x008fc40000000030 */
[C---:B------:R-:W-:Y:S01]  /*15d0*/  DFMA R78, R44.reuse, R30, R78 ;  /* 0x0000001e2c4e722b */ /* 0x040fe2000000004e */
[----:B------:R-:W2:Y:S01]  /*15e0*/  LDS.128 R48, [R63+0x600] ;  /* 0x000600003f307984 */ /* 0x000ea20000000c00 */
[C---:B------:R-:W-:Y:S02]  /*15f0*/  DFMA R74, R44.reuse, R40, R74 ;  /* 0x000000282c4a722b */ /* 0x040fe4000000004a */
[----:B------:R-:W-:Y:S01]  /*1600*/  DFMA R44, R44, R42, R32 ;  /* 0x0000002a2c2c722b */ /* 0x000fe20000000020 */
[----:B------:R-:W3:Y:S01]  /*1610*/  LDS.128 R32, [R63+0x610] ;  /* 0x000610003f207984 */ /* 0x000ee20000000c00 */
[C---:B0-----:R-:W-:Y:S02]  /*1620*/  DFMA R70, R36.reuse, R28, R70 ;  /* 0x0000001c2446722b */ /* 0x041fe40000000046 */
[C---:B------:R-:W-:Y:S02]  /*1630*/  DFMA R68, R36.reuse, R30, R68 ;  /* 0x0000001e2444722b */ /* 0x040fe40000000044 */
[----:B------:R-:W-:-:S02]  /*1640*/  DFMA R76, R36, R40, R76 ;  /* 0x00000028244c722b */ /* 0x000fc4000000004c */
[----:B------:R-:W-:Y:S02]  /*1650*/  DFMA R80, R36, R42, R80 ;  /* 0x0000002a2450722b */ /* 0x000fe40000000050 */
[C---:B-1----:R-:W-:Y:S02]  /*1660*/  DFMA R72, R20.reuse, R28, R72 ;  /* 0x0000001c1448722b */ /* 0x042fe40000000048 */
[----:B------:R-:W-:Y:S02]  /*1670*/  DFMA R30, R20, R30, R66 ;  /* 0x0000001e141e722b */ /* 0x000fe40000000042 */
[C---:B--2---:R-:W-:Y:S02]  /*1680*/  DFMA R54, R48.reuse, R46, R52 ;  /* 0x0000002e3036722b */ /* 0x044fe40000000034 */
[C---:B------:R-:W-:Y:S02]  /*1690*/  DFMA R52, R48.reuse, R38, R70 ;  /* 0x000000263034722b */ /* 0x040fe40000000046 */
[----:B------:R-:W-:-:S02]  /*16a0*/  DFMA R66, R48, R22, R72 ;  /* 0x000000163042722b */ /* 0x000fc40000000048 */
[C---:B------:R-:W-:Y:S02]  /*16b0*/  DFMA R82, R20.reuse, R40, R82 ;  /* 0x000000281452722b */ /* 0x040fe40000000052 */
[----:B------:R-:W-:Y:S02]  /*16c0*/  DFMA R86, R20, R42, R86 ;  /* 0x0000002a1456722b */ /* 0x000fe40000000056 */
[----:B------:R-:W-:Y:S01]  /*16d0*/  DFMA R84, R48, R26, R84 ;  /* 0x0000001a3054722b */ /* 0x000fe20000000054 */
[----:B------:R-:W-:Y:S01]  /*16e0*/  LDS.128 R40, [R64+0x120] ;  /* 0x0001200040287984 */ /* 0x000fe20000000c00 */
[-C--:B------:R-:W-:Y:S02]  /*16f0*/  DFMA R88, R26, R50.reuse, R88 ;  /* 0x000000321a58722b */ /* 0x080fe40000000058 */
[-C--:B------:R-:W-:Y:S02]  /*1700*/  DFMA R78, R46, R50.reuse, R78 ;  /* 0x000000322e4e722b */ /* 0x080fe4000000004e */
[----:B------:R-:W-:-:S02]  /*1710*/  DFMA R68, R38, R50, R68 ;  /* 0x000000322644722b */ /* 0x000fc40000000044 */
[----:B------:R-:W-:Y:S02]  /*1720*/  DFMA R70, R22, R50, R30 ;  /* 0x000000321646722b */ /* 0x000fe4000000001e */
[----:B---3--:R-:W-:Y:S01]  /*1730*/  DFMA R90, R32, R26, R90 ;  /* 0x0000001a205a722b */ /* 0x008fe2000000005a */
[----:B------:R-:W-:Y:S01]  /*1740*/  LDS.128 R48, [R64+0x20] ;  /* 0x0000200040307984 */ /* 0x000fe20000000c00 */
[----:B------:R-:W-:Y:S02]  /*1750*/  DFMA R72, R26, R34, R24 ;  /* 0x000000221a48722b */ /* 0x000fe40000000018 */
[----:B------:R-:W-:Y:S01]  /*1760*/  DFMA R74, R32, R46, R74 ;  /* 0x0000002e204a722b */ /* 0x000fe2000000004a */
[----:B------:R-:W0:Y:S01]  /*1770*/  LDS.128 R24, [R63+0x800] ;  /* 0x000800003f187984 */ /* 0x000e220000000c00 */
[----:B------:R-:W-:Y:S02]  /*1780*/  DFMA R92, R46, R34, R44 ;  /* 0x000000222e5c722b */ /* 0x000fe4000000002c */
[----:B------:R-:W-:Y:S01]  /*1790*/  DFMA R76, R32, R38, R76 ;  /* 0x00000026204c722b */ /* 0x000fe2000000004c */
[----:B------:R-:W1:Y:S01]  /*17a0*/  LDS.128 R44, [R64+0xa0] ;  /* 0x0000a000402c7984 */ /* 0x000e620000000c00 */
[----:B------:R-:W-:-:S03]  /*17b0*/  DFMA R80, R38, R34, R80 ;  /* 0x000000222650722b */ /* 0x000fc60000000050 */
[----:B------:R-:W2:Y:S04]  /*17c0*/  LDS.128 R28, [R63+0x810] ;  /* 0x000810003f1c7984 */ /* 0x000ea80000000c00 */
[----:B------:R-:W3:Y:S01]  /*17d0*/  LDS.128 R36, [R64+0x1a0] ;  /* 0x0001a00040247984 */ /* 0x000ee20000000c00 */
[----:B------:R-:W-:Y:S02]  /*17e0*/  DFMA R82, R32, R22, R82 ;  /* 0x000000162052722b */ /* 0x000fe40000000052 */
[----:B------:R-:W-:Y:S01]  /*17f0*/  DFMA R86, R22, R34, R86 ;  /* 0x000000221656722b */ /* 0x000fe20000000056 */
[----:B------:R-:W4:Y:S01]  /*1800*/  LDS.128 R20, [R63+0xa00] ;  /* 0x000a00003f147984 */ /* 0x000f220000000c00 */
[-C--:B0-----:R-:W-:Y:S02]  /*1810*/  DFMA R84, R48, R24.reuse, R84 ;  /* 0x000000183054722b */ /* 0x081fe40000000054 */
[----:B------:R-:W-:-:S02]  /*1820*/  DFMA R34, R40, R24, R52 ;  /* 0x000000182822722b */ /* 0x000fc40000000034 */
[C---:B-1----:R-:W-:Y:S02]  /*1830*/  DFMA R32, R44.reuse, R24, R54 ;  /* 0x000000182c20722b */ /* 0x042fe40000000036 */
[-C--:B------:R-:W-:Y:S01]  /*1840*/  DFMA R78, R44, R26.reuse, R78 ;  /* 0x0000001a2c4e722b */ /* 0x080fe2000000004e */
[----:B------:R-:W0:Y:S01]  /*1850*/  LDS.128 R52, [R63+0xa10] ;  /* 0x000a10003f347984 */ /* 0x000e220000000c00 */
[C---:B------:R-:W-:Y:S02]  /*1860*/  DFMA R68, R40.reuse, R26, R68 ;  /* 0x0000001a2844722b */ /* 0x040fe40000000044 */
[C---:B--2---:R-:W-:Y:S02]  /*1870*/  DFMA R76, R40.reuse, R28, R76 ;  /* 0x0000001c284c722b */ /* 0x044fe4000000004c */
[----:B------:R-:W-:Y:S02]  /*1880*/  DFMA R80, R40, R30, R80 ;  /* 0x0000001e2850722b */ /* 0x000fe40000000050 */
[----:B---3--:R-:W-:-:S02]  /*1890*/  DFMA R24, R36, R24, R66 ;  /* 0x000000182418722b */ /* 0x008fc40000000042 */
[-C--:B------:R-:W-:Y:S02]  /*18a0*/  DFMA R88, R48, R26.reuse, R88 ;  /* 0x0000001a3058722b */ /* 0x080fe40000000058 */
[----:B------:R-:W-:Y:S02]  /*18b0*/  DFMA R40, R36, R26, R70 ;  /* 0x0000001a2428722b */ /* 0x000fe40000000046 */
[C---:B------:R-:W-:Y:S02]  /*18c0*/  DFMA R90, R48.reuse, R28, R90 ;  /* 0x0000001c305a722b */ /* 0x040fe4000000005a */
[----:B------:R-:W-:Y:S02]  /*18d0*/  DFMA R72, R48, R30, R72 ;  /* 0x0000001e3048722b */ /* 0x000fe40000000048 */
[C---:B------:R-:W-:Y:S02]  /*18e0*/  DFMA R74, R44.reuse, R28, R74 ;  /* 0x0000001c2c4a722b */ /* 0x040fe4000000004a */
[----:B------:R-:W-:-:S02]  /*18f0*/  DFMA R92, R44, R30, R92 ;  /* 0x0000001e2c5c722b */ /* 0x000fc4000000005c */
[----:B----4-:R-:W-:Y:S02]  /*1900*/  DFMA R48, R46, R22, R78 ;  /* 0x000000162e30722b */ /* 0x010fe4000000004e */
[C---:B------:R-:W-:Y:S02]  /*1910*/  DFMA R82, R36.reuse, R28, R82 ;  /* 0x0000001c2452722b */ /* 0x040fe40000000052 */
[----:B------:R-:W-:Y:S02]  /*1920*/  DFMA R86, R36, R30, R86 ;  /* 0x0000001e2456722b */ /* 0x000fe40000000056 */
[C---:B------:R-:W-:Y:S01]  /*1930*/  DFMA R84, R20.reuse, R50, R84 ;  /* 0x000000321454722b */ /* 0x040fe20000000054 */
[----:B------:R-:W-:Y:S01]  /*1940*/  LDS.128 R28, [R64+0xb0] ;  /* 0x0000b000401c7984 */ /* 0x000fe20000000c00 */
[C---:B------:R-:W-:Y:S02]  /*1950*/  DFMA R44, R20.reuse, R46, R32 ;  /* 0x0000002e142c722b */ /* 0x040fe40000000020 */
[----:B------:R-:W-:-:S02]  /*1960*/  DFMA R66, R20, R42, R34 ;  /* 0x0000002a1442722b */ /* 0x000fc40000000022 */
[----:B------:R-:W-:Y:S01]  /*1970*/  DFMA R70, R20, R38, R24 ;  /* 0x000000261446722b */ /* 0x000fe20000000018 */
[----:B------:R-:W-:Y:S01]  /*1980*/  LDS.128 R32, [R64+0x30] ;  /* 0x0000300040207984 */ /* 0x000fe20000000c00 */
[-C--:B------:R-:W-:Y:S02]  /*1990*/  DFMA R88, R50, R22.reuse, R88 ;  /* 0x000000163258722b */ /* 0x080fe40000000058 */
[-C--:B------:R-:W-:Y:S01]  /*19a0*/  DFMA R68, R42, R22.reuse, R68 ;  /* 0x000000162a44722b */ /* 0x080fe20000000044 */
[----:B------:R-:W1:Y:S01]  /*19b0*/  LDS.128 R24, [R63+0xc00] ;  /* 0x000c00003f187984 */ /* 0x000e620000000c00 */
[----:B------:R-:W-:-:S03]  /*19c0*/  DFMA R78, R38, R22, R40 ;  /* 0x00000016264e722b */ /* 0x000fc60000000028 */
[----:B------:R-:W2:Y:S01]  /*19d0*/  LDS.128 R20, [R63+0xc10] ;  /* 0x000c10003f147984 */ /* 0x000ea20000000c00 */
[----:B0-----:R-:W-:Y:S02]  /*19e0*/  DFMA R90, R52, R50, R90 ;  /* 0x00000032345a722b */ /* 0x001fe4000000005a */
[----:B------:R-:W-:Y:S02]  /*19f0*/  DFMA R72, R50, R54, R72 ;  /* 0x000000363248722b */ /* 0x000fe40000000048 */
[----:B------:R-:W-:Y:S02]  /*1a00*/  DFMA R82, R52, R38, R82 ;  /* 0x000000263452722b */ /* 0x000fe40000000052 */
[----:B------:R-:W-:Y:S02]  /*1a10*/  DFMA R86, R38, R54, R86 ;  /* 0x000000362656722b */ /* 0x000fe40000000056 */
[----:B------:R-:W-:Y:S01]  /*1a20*/  DFMA R76, R52, R42, R76 ;  /* 0x0000002a344c722b */ /* 0x000fe2000000004c */
[----:B------:R-:W0:Y:S01]  /*1a30*/  LDS.128 R36, [R64+0x130] ;  /* 0x0001300040247984 */ /* 0x000e220000000c00 */
[----:B------:R-:W-:-:S03]  /*1a40*/  DFMA R80, R42, R54, R80 ;  /* 0x000000362a50722b */ /* 0x000fc60000000050 */
[----:B------:R-:W3:Y:S01]  /*1a50*/  LDS.128 R40, [R64+0x1b0] ;  /* 0x0001b00040287984 */ /* 0x000ee20000000c00 */
[----:B------:R-:W-:Y:S02]  /*1a60*/  DFMA R74, R52, R46, R74 ;  /* 0x0000002e344a722b */ /* 0x000fe4000000004a */
[----:B------:R-:W-:Y:S02]  /*1a70*/  DFMA R92, R46, R54, R92 ;  /* 0x000000362e5c722b */ /* 0x000fe4000000005c */
[C---:B-1----:R-:W-:Y:S02]  /*1a80*/  DFMA R84, R32.reuse, R24, R84 ;  /* 0x000000182054722b */ /* 0x042fe40000000054 */
[C---:B------:R-:W-:Y:S02]  /*1a90*/  DFMA R88, R32.reuse, R26, R88 ;  /* 0x0000001a2058722b */ /* 0x040fe40000000058 */
[C---:B--2---:R-:W-:Y:S02]  /*1aa0*/  DFMA R90, R32.reuse, R20, R90 ;  /* 0x00000014205a722b */ /* 0x044fe4000000005a */
[----:B------:R-:W-:-:S02]  /*1ab0*/  DFMA R72, R32, R22, R72 ;  /* 0x000000162048722b */ /* 0x000fc40000000048 */
[C---:B------:R-:W-:Y:S02]  /*1ac0*/  DFMA R52, R28.reuse, R26, R48 ;  /* 0x0000001a1c34722b */ /* 0x040fe40000000030 */
[-C--:B------:R-:W-:Y:S01]  /*1ad0*/  DFMA R32, R28, R24.reuse, R44 ;  /* 0x000000181c20722b */ /* 0x080fe2000000002c */
[----:B------:R-:W1:Y:S04]  /*1ae0*/  LDS.128 R48, [R63+0xe00] ;  /* 0x000e00003f307984 */ /* 0x000e680000000c00 */
[----:B------:R-:W2:Y:S01]  /*1af0*/  LDS.128 R44, [R63+0xe10] ;  /* 0x000e10003f2c7984 */ /* 0x000ea20000000c00 */
[C---:B0-----:R-:W-:Y:S02]  /*1b00*/  DFMA R54, R36.reuse, R24, R66 ;  /* 0x000000182436722b */ /* 0x041fe40000000042 */
[----:B------:R-:W-:-:S02]  /*1b10*/  DFMA R68, R36, R26, R68 ;  /* 0x0000001a2444722b */ /* 0x000fc40000000044 */
[C---:B------:R-:W-:Y:S02]  /*1b20*/  DFMA R74, R28.reuse, R20, R74 ;  /* 0x000000141c4a722b */ /* 0x040fe4000000004a */
[----:B------:R-:W-:Y:S02]  /*1b30*/  DFMA R92, R28, R22, R92 ;  /* 0x000000161c5c722b */ /* 0x000fe4000000005c */
[C---:B------:R-:W-:Y:S02]  /*1b40*/  DFMA R76, R36.reuse, R20, R76 ;  /* 0x00000014244c722b */ /* 0x040fe4000000004c */
[----:B------:R-:W-:Y:S02]  /*1b50*/  DFMA R80, R36, R22, R80 ;  /* 0x000000162450722b */ /* 0x000fe40000000050 */
[C---:B---3--:R-:W-:Y:S02]  /*1b60*/  DFMA R70, R40.reuse, R24, R70 ;  /* 0x000000182846722b */ /* 0x048fe40000000046 */
[----:B------:R-:W-:-:S02]  /*1b70*/  DFMA R78, R40, R26, R78 ;  /* 0x0000001a284e722b */ /* 0x000fc4000000004e */
[C---:B------:R-:W-:Y:S01]  /*1b80*/  DFMA R82, R40.reuse, R20, R82 ;  /* 0x000000142852722b */ /* 0x040fe20000000052 */
[----:B------:R-:W-:Y:S01]  /*1b90*/  LDS.128 R24, [R63+0x1000] ;  /* 0x001000003f187984 */ /* 0x000fe20000000c00 */
[----:B------:R-:W-:-:S03]  /*1ba0*/  DFMA R86, R40, R22, R86 ;  /* 0x000000162856722b */ /* 0x000fc60000000056 */
[----:B------:R-:W-:Y:S01]  /*1bb0*/  LDS.128 R20, [R63+0x1010] ;  /* 0x001010003f147984 */ /* 0x000fe20000000c00 */
[C---:B-1----:R-:W-:Y:S02]  /*1bc0*/  DFMA R84, R48.reuse, R34, R84 ;  /* 0x000000223054722b */ /* 0x042fe40000000054 */
[C---:B------:R-:W-:Y:S02]  /*1bd0*/  DFMA R66, R48.reuse, R30, R32 ;  /* 0x0000001e3042722b */ /* 0x040fe40000000020 */
[----:B------:R-:W-:Y:S02]  /*1be0*/  DFMA R54, R48, R38, R54 ;  /* 0x000000263036722b */ /* 0x000fe40000000036 */
[-C--:B------:R-:W-:Y:S02]  /*1bf0*/  DFMA R88, R34, R50.reuse, R88 ;  /* 0x000000322258722b */ /* 0x080fe40000000058 */
[-C--:B------:R-:W-:Y:S02]  /*1c00*/  DFMA R52, R30, R50.reuse, R52 ;  /* 0x000000321e34722b */ /* 0x080fe40000000034 */
[----:B------:R-:W-:-:S02]  /*1c10*/  DFMA R68, R38, R50, R68 ;  /* 0x000000322644722b */ /* 0x000fc40000000044 */
[----:B------:R-:W-:Y:S02]  /*1c20*/  DFMA R48, R48, R42, R70 ;  /* 0x0000002a3030722b */ /* 0x000fe40000000046 */
[----:B------:R-:W-:Y:S02]  /*1c30*/  DFMA R50, R42, R50, R78 ;  /* 0x000000322a32722b */ /* 0x000fe4000000004e */
[----:B--2---:R-:W-:Y:S02]  /*1c40*/  DFMA R90, R44, R34, R90 ;  /* 0x000000222c5a722b */ /* 0x004fe4000000005a */
[----:B------:R-:W-:Y:S02]  /*1c50*/  DFMA R72, R34, R46, R72 ;  /* 0x0000002e2248722b */ /* 0x000fe40000000048 */
[----:B------:R-:W-:Y:S01]  /*1c60*/  DFMA R74, R44, R30, R74 ;  /* 0x0000001e2c4a722b */ /* 0x000fe2000000004a */
[----:B------:R-:W0:Y:S01]  /*1c70*/  LDS.128 R32, [R64+0xc0] ;  /* 0x0000c00040207984 */ /* 0x000e220000000c00 */
[----:B------:R-:W-:-:S02]  /*1c80*/  DFMA R92, R30, R46, R92 ;  /* 0x0000002e1e5c722b */ /* 0x000fc4000000005c */
[----:B------:R-:W-:Y:S01]  /*1c90*/  DFMA R76, R44, R38, R76 ;  /* 0x000000262c4c722b */ /* 0x000fe2000000004c */
[----:B------:R-:W1:Y:S01]  /*1ca0*/  LDS.128 R28, [R64+0x40] ;  /* 0x00004000401c7984 */ /* 0x000e620000000c00 */
[----:B------:R-:W-:Y:S02]  /*1cb0*/  DFMA R80, R38, R46, R80 ;  /* 0x0000002e2650722b */ /* 0x000fe40000000050 */
[----:B------:R-:W-:Y:S01]  /*1cc0*/  DFMA R82, R44, R42, R82 ;  /* 0x0000002a2c52722b */ /* 0x000fe20000000052 */
[----:B------:R-:W2:Y:S01]  /*1cd0*/  LDS.128 R36, [R64+0x140] ;  /* 0x0001400040247984 */ /* 0x000ea20000000c00 */
[----:B------:R-:W-:-:S03]  /*1ce0*/  DFMA R86, R42, R46, R86 ;  /* 0x0000002e2a56722b */ /* 0x000fc60000000056 */
[----:B------:R-:W3:Y:S04]  /*1cf0*/  LDS.128 R40, [R64+0x1c0] ;  /* 0x0001c00040287984 */ /* 0x000ee80000000c00 */
[----:B------:R-:W4:Y:S01]  /*1d00*/  LDS.128 R44, [R63+0x1200] ;  /* 0x001200003f2c7984 */ /* 0x000f220000000c00 */
[C---:B0-----:R-:W-:Y:S02]  /*1d10*/  DFMA R66, R32.reuse, R24, R66 ;  /* 0x000000182042722b */ /* 0x041fe40000000042 */
[----:B------:R-:W-:Y:S02]  /*1d20*/  DFMA R52, R32, R26, R52 ;  /* 0x0000001a2034722b */ /* 0x000fe40000000034 */
[C---:B-1----:R-:W-:Y:S02]  /*1d30*/  DFMA R84, R28.reuse, R24, R84 ;  /* 0x000000181c54722b */ /* 0x042fe40000000054 */
[----:B------:R-:W-:-:S02]  /*1d40*/  DFMA R88, R28, R26, R88 ;  /* 0x0000001a1c58722b */ /* 0x000fc40000000058 */
[C---:B--2---:R-:W-:Y:S02]  /*1d50*/  DFMA R54, R36.reuse, R24, R54 ;  /* 0x000000182436722b */ /* 0x044fe40000000036 */
[----:B------:R-:W-:Y:S02]  /*1d60*/  DFMA R68, R36, R26, R68 ;  /* 0x0000001a2444722b */ /* 0x000fe40000000044 */
[C---:B---3--:R-:W-:Y:S02]  /*1d70*/  DFMA R48, R40.reuse, R24, R48 ;  /* 0x000000182830722b */ /* 0x048fe40000000030 */
[----:B------:R-:W-:Y:S01]  /*1d80*/  DFMA R70, R40, R26, R50 ;  /* 0x0000001a2846722b */ /* 0x000fe20000000032 */
[----:B------:R-:W0:Y:S01]  /*1d90*/  LDS.128 R24, [R63+0x1210] ;  /* 0x001210003f187984 */ /* 0x000e220000000c00 */
[C---:B------:R-:W-:Y:S02]  /*1da0*/  DFMA R74, R32.reuse, R20, R74 ;  /* 0x00000014204a722b */ /* 0x040fe4000000004a */
[----:B------:R-:W-:-:S02]  /*1db0*/  DFMA R92, R32, R22, R92 ;  /* 0x00000016205c722b */ /* 0x000fc4000000005c */
[C---:B------:R-:W-:Y:S02]  /*1dc0*/  DFMA R82, R40.reuse, R20, R82 ;  /* 0x000000142852722b */ /* 0x040fe40000000052 */
[----:B------:R-:W-:Y:S02]  /*1dd0*/  DFMA R86, R40, R22, R86 ;  /* 0x000000162856722b */ /* 0x000fe40000000056 */
[----:B----4-:R-:W-:Y:S02]  /*1de0*/  DFMA R32, R44, R34, R66 ;  /* 0x000000222c20722b */ /* 0x010fe40000000042 */
[C---:B------:R-:W-:Y:S02]  /*1df0*/  DFMA R90, R28.reuse, R20, R90 ;  /* 0x000000141c5a722b */ /* 0x040fe4000000005a */
[----:B------:R-:W-:Y:S02]  /*1e00*/  DFMA R72, R28, R22, R72 ;  /* 0x000000161c48722b */ /* 0x000fe40000000048 */
[----:B------:R-:W-:-:S02]  /*1e10*/  DFMA R76, R36, R20, R76 ;  /* 0x00000014244c722b */ /* 0x000fc4000000004c */
[----:B------:R-:W-:Y:S02]  /*1e20*/  DFMA R80, R36, R22, R80 ;  /* 0x000000162450722b */ /* 0x000fe40000000050 */
[C---:B------:R-:W-:Y:S01]  /*1e30*/  DFMA R40, R44.reuse, R38, R54 ;  /* 0x000000262c28722b */ /* 0x040fe20000000036 */
[----:B------:R-:W-:Y:S01]  /*1e40*/  LDS.128 R20, [R64+0x50] ;  /* 0x0000500040147984 */ /* 0x000fe20000000c00 */
[----:B------:R-:W-:Y:S02]  /*1e50*/  DFMA R66, R44, R42, R48 ;  /* 0x0000002a2c42722b */ /* 0x000fe40000000030 */
[----:B------:R-:W-:Y:S01]  /*1e60*/  DFMA R78, R34, R46, R52 ;  /* 0x0000002e224e722b */ /* 0x000fe20000000034 */
[----:B------:R-:W1:Y:S01]  /*1e70*/  LDS.128 R48, [R63+0x1400] ;  /* 0x001400003f307984 */ /* 0x000e620000000c00 */
[----:B------:R-:W-:Y:S02]  /*1e80*/  DFMA R84, R44, R30, R84 ;  /* 0x0000001e2c54722b */ /* 0x000fe40000000054 */
[-C--:B------:R-:W-:Y:S01]  /*1e90*/  DFMA R88, R30, R46.reuse, R88 ;  /* 0x0000002e1e58722b */ /* 0x080fe20000000058 */
[----:B------:R-:W2:Y:S01]  /*1ea0*/  LDS.128 R52, [R63+0x1410] ;  /* 0x001410003f347984 */ /* 0x000ea20000000c00 */
[----:B------:R-:W-:-:S02]  /*1eb0*/  DFMA R68, R38, R46, R68 ;  /* 0x0000002e2644722b */ /* 0x000fc40000000044 */
[----:B------:R-:W-:Y:S01]  /*1ec0*/  DFMA R70, R42, R46, R70 ;  /* 0x0000002e2a46722b */ /* 0x000fe20000000046 */
[----:B------:R-:W3:Y:S01]  /*1ed0*/  LDS.128 R44, [R64+0xd0] ;  /* 0x0000d000402c7984 */ /* 0x000ee20000000c00 */
[----:B0-----:R-:W-:Y:S02]  /*1ee0*/  DFMA R90, R24, R30, R90 ;  /* 0x0000001e185a722b */ /* 0x001fe4000000005a */
[----:B------:R-:W-:Y:S02]  /*1ef0*/  DFMA R72, R30, R26, R72 ;  /* 0x0000001a1e48722b */ /* 0x000fe40000000048 */
[----:B------:R-:W-:Y:S01]  /*1f00*/  DFMA R74, R24, R34, R74 ;  /* 0x00000022184a722b */ /* 0x000fe2000000004a */
[----:B------:R-:W0:Y:S01]  /*1f10*/  LDS.128 R28, [R64+0x150] ;  /* 0x00015000401c7984 */ /* 0x000e220000000c00 */
[----:B------:R-:W-:Y:S02]  /*1f20*/  DFMA R92, R34, R26, R92 ;  /* 0x0000001a225c722b */ /* 0x000fe4000000005c */
[----:B------:R-:W-:-:S02]  /*1f30*/  DFMA R76, R24, R38, R76 ;  /* 0x00000026184c722b */ /* 0x000fc4000000004c */
[----:B------:R-:W-:Y:S02]  /*1f40*/  DFMA R80, R38, R26, R80 ;  /* 0x0000001a2650722b */ /* 0x000fe40000000050 */
[----:B------:R-:W-:Y:S01]  /*1f50*/  DFMA R82, R24, R42, R82 ;  /* 0x0000002a1852722b */ /* 0x000fe20000000052 */
[----:B------:R-:W-:Y:S01]  /*1f60*/  LDS.128 R36, [R63+0x1600] ;  /* 0x001600003f247984 */ /* 0x000fe20000000c00 */
[----:B------:R-:W-:-:S03]  /*1f70*/  DFMA R86, R42, R26, R86 ;  /* 0x0000001a2a56722b */ /* 0x000fc60000000056 */
[----:B------:R-:W4:Y:S01]  /*1f80*/  LDS.128 R24, [R64+0x1d0] ;  /* 0x0001d00040187984 */ /* 0x000f220000000c00 */
[C---:B-1----:R-:W-:Y:S02]  /*1f90*/  DFMA R84, R20.reuse, R48, R84 ;  /* 0x000000301454722b */ /* 0x042fe40000000054 */
[C---:B------:R-:W-:Y:S02]  /*1fa0*/  DFMA R88, R20.reuse, R50, R88 ;  /* 0x000000321458722b */ /* 0x040fe40000000058 */
[C---:B--2---:R-:W-:Y:S02]  /*1fb0*/  DFMA R90, R20.reuse, R52, R90 ;  /* 0x00000034145a722b */ /* 0x044fe4000000005a */
[----:B------:R-:W-:Y:S02]  /*1fc0*/  DFMA R72, R20, R54, R72 ;  /* 0x000000361448722b */ /* 0x000fe40000000048 */
[C---:B---3--:R-:W-:Y:S01]  /*1fd0*/  DFMA R20, R44.reuse, R48, R32 ;  /* 0x000000302c14722b */ /* 0x048fe20000000020 */
[----:B------:R-:W1:Y:S01]  /*1fe0*/  LDS.128 R32, [R63+0x1610] ;  /* 0x001610003f207984 */ /* 0x000e620000000c00 */
[----:B------:R-:W-:-:S02]  /*1ff0*/  DFMA R78, R44, R50, R78 ;  /* 0x000000322c4e722b */ /* 0x000fc4000000004e */
[C---:B------:R-:W-:Y:S02]  /*2000*/  DFMA R74, R44.reuse, R52, R74 ;  /* 0x000000342c4a722b */ /* 0x040fe4000000004a */
[----:B------:R-:W-:Y:S02]  /*2010*/  DFMA R92, R44, R54, R92 ;  /* 0x000000362c5c722b */ /* 0x000fe4000000005c */
[C---:B0-----:R-:W-:Y:S02]  /*2020*/  DFMA R40, R28.reuse, R48, R40 ;  /* 0x000000301c28722b */ /* 0x041fe40000000028 */
[C---:B------:R-:W-:Y:S02]  /*2030*/  DFMA R68, R28.reuse, R50, R68 ;  /* 0x000000321c44722b */ /* 0x040fe40000000044 */
[----:B------:R-:W-:Y:S02]  /*2040*/  DFMA R76, R28, R52, R76 ;  /* 0x000000341c4c722b */ /* 0x000fe4000000004c */
[----:B----4-:R-:W-:-:S02]  /*2050*/  DFMA R48, R24, R48, R66 ;  /* 0x000000301830722b */ /* 0x010fc40000000042 */
[----:B------:R-:W-:Y:S02]  /*2060*/  DFMA R66, R24, R50, R70 ;  /* 0x000000321842722b */ /* 0x000fe40000000046 */
[----:B------:R-:W-:Y:S02]  /*2070*/  DFMA R80, R28, R54, R80 ;  /* 0x000000361c50722b */ /* 0x000fe40000000050 */
[C---:B------:R-:W-:Y:S02]  /*2080*/  DFMA R82, R24.reuse, R52, R82 ;  /* 0x000000341852722b */ /* 0x040fe40000000052 */
[----:B------:R-:W-:Y:S02]  /*2090*/  DFMA R86, R24, R54, R86 ;  /* 0x000000361856722b */ /* 0x000fe40000000056 */
[C---:B------:R-:W-:Y:S02]  /*20a0*/  DFMA R84, R36.reuse, R22, R84 ;  /* 0x000000162454722b */ /* 0x040fe40000000054 */
[----:B------:R-:W-:-:S02]  /*20b0*/  DFMA R54, R36, R46, R20 ;  /* 0x0000002e2436722b */ /* 0x000fc40000000014 */
[C---:B------:R-:W-:Y:S02]  /*20c0*/  DFMA R24, R36.reuse, R30, R40 ;  /* 0x0000001e2418722b */ /* 0x040fe40000000028 */
[----:B------:R-:W-:Y:S01]  /*20d0*/  DFMA R52, R36, R26, R48 ;  /* 0x0000001a2434722b */ /* 0x000fe20000000030 */
[----:B------:R-:W-:Y:S01]  /*20e0*/  LDS.128 R40, [R64+0x60] ;  /* 0x0000600040287984 */ /* 0x000fe20000000c00 */
[-C--:B------:R-:W-:Y:S02]  /*20f0*/  DFMA R88, R22, R38.reuse, R88 ;  /* 0x000000261658722b */ /* 0x080fe40000000058 */
[-C--:B------:R-:W-:Y:S01]  /*2100*/  DFMA R78, R46, R38.reuse, R78 ;  /* 0x000000262e4e722b */ /* 0x080fe2000000004e */
[----:B------:R-:W-:Y:S01]  /*2110*/  LDS.128 R48, [R64+0xe0] ;  /* 0x0000e00040307984 */ /* 0x000fe20000000c00 */
[-C--:B------:R-:W-:Y:S02]  /*2120*/  DFMA R68, R30, R38.reuse, R68 ;  /* 0x000000261e44722b */ /* 0x080fe40000000044 */
[----:B------:R-:W-:-:S02]  /*2130*/  DFMA R66, R26, R38, R66 ;  /* 0x000000261a42722b */ /* 0x000fc40000000042 */
[----:B-1----:R-:W-:Y:S01]  /*2140*/  DFMA R90, R32, R22, R90 ;  /* 0x00000016205a722b */ /* 0x002fe2000000005a */
[----:B------:R-:W0:Y:S01]  /*2150*/  LDS.128 R36, [R63+0x1800] ;  /* 0x001800003f247984 */ /* 0x000e220000000c00 */
[----:B------:R-:W-:Y:S02]  /*2160*/  DFMA R72, R22, R34, R72 ;  /* 0x000000221648722b */ /* 0x000fe40000000048 */
[----:B------:R-:W-:Y:S01]  /*2170*/  DFMA R74, R32, R46, R74 ;  /* 0x0000002e204a722b */ /* 0x000fe2000000004a */
[----:B------:R-:W1:Y:S01]  /*2180*/  LDS.128 R20, [R63+0x1810] ;  /* 0x001810003f147984 */ /* 0x000e620000000c00 */
[----:B------:R-:W-:-:S03]  /*2190*/  DFMA R92, R46, R34, R92 ;  /* 0x000000222e5c722b */ /* 0x000fc6000000005c */
[----:B------:R-:W2:Y:S01]  /*21a0*/  LDS.128 R44, [R64+0x160] ;  /* 0x00016000402c7984 */ /* 0x000ea20000000c00 */
[----:B------:R-:W-:Y:S02]  /*21b0*/  DFMA R76, R32, R30, R76 ;  /* 0x0000001e204c722b */ /* 0x000fe4000000004c */
[----:B------:R-:W-:Y:S01]  /*21c0*/  DFMA R80, R30, R34, R80 ;  /* 0x000000221e50722b */ /* 0x000fe20000000050 */
[----:B------:R-:W3:Y:S01]  /*21d0*/  LDS.128 R28, [R64+0x1e0] ;  /* 0x0001e000401c7984 */ /* 0x000ee20000000c00 */
[----:B------:R-:W-:Y:S02]  /*21e0*/  DFMA R82, R32, R26, R82 ;  /* 0x0000001a2052722b */ /* 0x000fe40000000052 */
[----:B------:R-:W-:Y:S01]  /*21f0*/  DFMA R86, R26, R34, R86 ;  /* 0x000000221a56722b */ /* 0x000fe20000000056 */
[----:B------:R-:W4:Y:S01]  /*2200*/  LDS.128 R32, [R63+0x1a00] ;  /* 0x001a00003f207984 */ /* 0x000f220000000c00 */
[C---:B0-----:R-:W-:Y:S02]  /*2210*/  DFMA R84, R40.reuse, R36, R84 ;  /* 0x000000242854722b */ /* 0x041fe40000000054 */
[----:B------:R-:W-:-:S02]  /*2220*/  DFMA R88, R40, R38, R88 ;  /* 0x000000262858722b */ /* 0x000fc40000000058 */
[C---:B-1----:R-:W-:Y:S02]  /*2230*/  DFMA R90, R40.reuse, R20, R90 ;  /* 0x00000014285a722b */ /* 0x042fe4000000005a */
[----:B------:R-:W-:Y:S02]  /*2240*/  DFMA R72, R40, R22, R72 ;  /* 0x000000162848722b */ /* 0x000fe40000000048 */
[C---:B------:R-:W-:Y:S02]  /*2250*/  DFMA R40, R48.reuse, R36, R54 ;  /* 0x000000243028722b */ /* 0x040fe40000000036 */
[C---:B------:R-:W-:Y:S02]  /*2260*/  DFMA R78, R48.reuse, R38, R78 ;  /* 0x00000026304e722b */ /* 0x040fe4000000004e */
[C---:B------:R-:W-:Y:S02]  /*2270*/  DFMA R74, R48.reuse, R20, R74 ;  /* 0x00000014304a722b */ /* 0x040fe4000000004a */
[----:B------:R-:W-:-:S02]  /*2280*/  DFMA R92, R48, R22, R92 ;  /* 0x00000016305c722b */ /* 0x000fc4000000005c */
[C---:B--2---:R-:W-:Y:S01]  /*2290*/  DFMA R48, R44.reuse, R36, R24 ;  /* 0x000000242c30722b */ /* 0x044fe20000000018 */
[----:B------:R-:W0:Y:S01]  /*22a0*/  LDS.128 R24, [R63+0x1a10] ;  /* 0x001a10003f187984 */ /* 0x000e220000000c00 */
[C---:B------:R-:W-:Y:S02]  /*22b0*/  DFMA R68, R44.reuse, R38, R68 ;  /* 0x000000262c44722b */ /* 0x040fe40000000044 */
[C---:B------:R-:W-:Y:S02]  /*22c0*/  DFMA R76, R44.reuse, R20, R76 ;  /* 0x000000142c4c722b */ /* 0x040fe4000000004c */
[----:B------:R-:W-:Y:S02]  /*22d0*/  DFMA R80, R44, R22, R80 ;  /* 0x000000162c50722b */ /* 0x000fe40000000050 */
[C---:B---3--:R-:W-:Y:S02]  /*22e0*/  DFMA R44, R28.reuse, R36, R52 ;  /* 0x000000241c2c722b */ /* 0x048fe40000000034 */
[C---:B------:R-:W-:Y:S01]  /*22f0*/  DFMA R94, R28.reuse, R38, R66 ;  /* 0x000000261c5e722b */ /* 0x040fe20000000042 */
[----:B------:R-:W-:Y:S01]  /*2300*/  LDS.128 R52, [R63+0x1c10] ;  /* 0x001c10003f347984 */ /* 0x000fe20000000c00 */
[----:B------:R-:W-:-:S02]  /*2310*/  DFMA R82, R28, R20, R82 ;  /* 0x000000141c52722b */ /* 0x000fc40000000052 */
[----:B------:R-:W-:Y:S01]  /*2320*/  DFMA R86, R28, R22, R86 ;  /* 0x000000161c56722b */ /* 0x000fe20000000056 */
[----:B------:R-:W-:Y:S01]  /*2330*/  LDS.128 R36, [R63+0x1c00] ;  /* 0x001c00003f247984 */ /* 0x000fe20000000c00 */
[C---:B----4-:R-:W-:Y:S02]  /*2340*/  DFMA R84, R32.reuse, R42, R84 ;  /* 0x0000002a2054722b */ /* 0x050fe40000000054 */
[C---:B------:R-:W-:Y:S01]  /*2350*/  DFMA R66, R32.reuse, R50, R40 ;  /* 0x000000322042722b */ /* 0x040fe20000000028 */
[----:B------:R-:W1:Y:S01]  /*2360*/  LDS.128 R20, [R64+0x70] ;  /* 0x0000700040147984 */ /* 0x000e620000000c00 */
[C---:B------:R-:W-:Y:S02]  /*2370*/  DFMA R48, R32.reuse, R46, R48 ;  /* 0x0000002e2030722b */ /* 0x040fe40000000030 */
[----:B------:R-:W-:Y:S02]  /*2380*/  DFMA R70, R32, R30, R44 ;  /* 0x0000001e2046722b */ /* 0x000fe4000000002c */
[----:B------:R-:W-:-:S02]  /*2390*/  DFMA R88, R42, R34, R88 ;  /* 0x000000222a58722b */ /* 0x000fc40000000058 */
[-C--:B------:R-:W-:Y:S02]  /*23a0*/  DFMA R78, R50, R34.reuse, R78 ;  /* 0x00000022324e722b */ /* 0x080fe4000000004e */
[-C--:B------:R-:W-:Y:S02]  /*23b0*/  DFMA R68, R46, R34.reuse, R68 ;  /* 0x000000222e44722b */ /* 0x080fe40000000044 */
[----:B------:R-:W-:Y:S01]  /*23c0*/  DFMA R94, R30, R34, R94 ;  /* 0x000000221e5e722b */ /* 0x000fe2000000005e */
[----:B------:R-:W2:Y:S01]  /*23d0*/  LDS.128 R32, [R64+0xf0] ;  /* 0x0000f00040207984 */ /* 0x000ea20000000c00 */
[----:B0-----:R-:W-:Y:S02]  /*23e0*/  DFMA R90, R24, R42, R90 ;  /* 0x0000002a185a722b */ /* 0x001fe4000000005a */
[----:B------:R-:W-:Y:S02]  /*23f0*/  DFMA R72, R42, R26, R72 ;  /* 0x0000001a2a48722b */ /* 0x000fe40000000048 */
[----:B------:R-:W-:Y:S01]  /*2400*/  DFMA R74, R24, R50, R74 ;  /* 0x00000032184a722b */ /* 0x000fe2000000004a */
[----:B------:R-:W0:Y:S01]  /*2410*/  LDS.128 R40, [R64+0x170] ;  /* 0x0001700040287984 */ /* 0x000e220000000c00 */
[----:B------:R-:W-:-:S02]  /*2420*/  DFMA R92, R50, R26, R92 ;  /* 0x0000001a325c722b */ /* 0x000fc4000000005c */
[----:B------:R-:W-:Y:S02]  /*2430*/  DFMA R76, R24, R46, R76 ;  /* 0x0000002e184c722b */ /* 0x000fe4000000004c */
[----:B------:R-:W-:Y:S02]  /*2440*/  DFMA R80, R46, R26, R80 ;  /* 0x0000001a2e50722b */ /* 0x000fe40000000050 */
[----:B------:R-:W-:Y:S01]  /*2450*/  DFMA R82, R24, R30, R82 ;  /* 0x0000001e1852722b */ /* 0x000fe20000000052 */
[----:B------:R-:W-:Y:S01]  /*2460*/  LDS.128 R44, [R63+0x1e10] ;  /* 0x001e10003f2c7984 */ /* 0x000fe20000000c00 */
[----:B------:R-:W-:-:S03]  /*2470*/  DFMA R86, R30, R26, R86 ;  /* 0x0000001a1e56722b */ /* 0x000fc60000000056 */
[----:B------:R-:W3:Y:S04]  /*2480*/  LDS.128 R24, [R64+0x1f0] ;  /* 0x0001f00040187984 */ /* 0x000ee80000000c00 */
[----:B------:R-:W4:Y:S01]  /*2490*/  LDS.128 R28, [R63+0x1e00] ;  /* 0x001e00003f1c7984 */ /* 0x000f220000000c00 */
[----:B------:R-:W-:Y:S01]  /*24a0*/  VIADD R12, R12, 0x1 ;  /* 0x000000010c0c7836 */ /* 0x000fe20000000000 */
[----:B-1----:R-:W-:-:S04]  /*24b0*/  DFMA R84, R20, R36, R84 ;  /* 0x000000241454722b */ /* 0x002fc80000000054 */
[----:B------:R-:W-:Y:S01]  /*24c0*/  ISETP.NE.AND P0, PT, R12, -0x1, PT ;  /* 0xffffffff0c00780c */ /* 0x000fe20003f05270 */
[C---:B------:R-:W-:Y:S02]  /*24d0*/  DFMA R88, R20.reuse, R38, R88 ;  /* 0x000000261458722b */ /* 0x040fe40000000058 */
[----:B------:R-:W-:Y:S02]  /*24e0*/  DFMA R90, R20, R52, R90 ;  /* 0x00000034145a722b */ /* 0x000fe4000000005a */
[C---:B--2---:R-:W-:Y:S02]  /*24f0*/  DFMA R66, R32.reuse, R36, R66 ;  /* 0x000000242042722b */ /* 0x044fe40000000042 */
[C---:B------:R-:W-:Y:S02]  /*2500*/  DFMA R78, R32.reuse, R38, R78 ;  /* 0x00000026204e722b */ /* 0x040fe4000000004e */
[----:B------:R-:W-:Y:S02]  /*2510*/  DFMA R74, R32, R52, R74 ;  /* 0x00000034204a722b */ /* 0x000fe4000000004a */
[----:B------:R-:W-:-:S02]  /*2520*/  DFMA R20, R20, R54, R72 ;  /* 0x000000361414722b */ /* 0x000fc40000000048 */
[----:B------:R-:W-:Y:S02]  /*2530*/  DFMA R32, R32, R54, R92 ;  /* 0x000000362020722b */ /* 0x000fe4000000005c */
[C---:B0-----:R-:W-:Y:S02]  /*2540*/  DFMA R48, R40.reuse, R36, R48 ;  /* 0x000000242830722b */ /* 0x041fe40000000030 */
[C---:B------:R-:W-:Y:S02]  /*2550*/  DFMA R68, R40.reuse, R38, R68 ;  /* 0x000000262844722b */ /* 0x040fe40000000044 */
[C---:B------:R-:W-:Y:S02]  /*2560*/  DFMA R76, R40.reuse, R52, R76 ;  /* 0x00000034284c722b */ /* 0x040fe4000000004c */
[----:B------:R-:W-:Y:S02]  /*2570*/  DFMA R40, R40, R54, R80 ;  /* 0x000000362828722b */ /* 0x000fe40000000050 */
[----:B---3--:R-:W-:-:S02]  /*2580*/  DFMA R70, R24, R36, R70 ;  /* 0x000000241846722b */ /* 0x008fc40000000046 */
[C---:B------:R-:W-:Y:S02]  /*2590*/  DFMA R94, R24.reuse, R38, R94 ;  /* 0x00000026185e722b */ /* 0x040fe4000000005e */
[C---:B------:R-:W-:Y:S02]  /*25a0*/  DFMA R82, R24.reuse, R52, R82 ;  /* 0x000000341852722b */ /* 0x040fe40000000052 */
[----:B------:R-:W-:Y:S01]  /*25b0*/  DFMA R86, R24, R54, R86 ;  /* 0x000000361856722b */ /* 0x000fe20000000056 */
[----:B------:R-:W-:Y:S01]  /*25c0*/  ULOP3.LUT UR4, UR4, 0x1, URZ, 0x3c, !UPT ;  /* 0x0000000104047892 */ /* 0x000fe2000f8e3cff */
[----:B----4-:R-:W-:Y:S02]  /*25d0*/  DFMA R52, R28, R34, R66 ;  /* 0x000000221c34722b */ /* 0x010fe40000000042 */
[----:B------:R-:W-:Y:S02]  /*25e0*/  DFMA R66, R34, R30, R78 ;  /* 0x0000001e2242722b */ /* 0x000fe4000000004e */
[----:B------:R-:W-:-:S02]  /*25f0*/  DFMA R84, R28, R22, R84 ;  /* 0x000000161c54722b */ /* 0x000fc40000000054 */
[C---:B------:R-:W-:Y:S02]  /*2600*/  DFMA R54, R28.reuse, R42, R48 ;  /* 0x0000002a1c36722b */ /* 0x040fe40000000030 */
[----:B------:R-:W-:Y:S02]  /*2610*/  DFMA R70, R28, R26, R70 ;  /* 0x0000001a1c46722b */ /* 0x000fe40000000046 */
[-C--:B------:R-:W-:Y:S02]  /*2620*/  DFMA R88, R22, R30.reuse, R88 ;  /* 0x0000001e1658722b */ /* 0x080fe40000000058 */
[-C--:B------:R-:W-:Y:S02]  /*2630*/  DFMA R68, R42, R30.reuse, R68 ;  /* 0x0000001e2a44722b */ /* 0x080fe40000000044 */
[----:B------:R-:W-:Y:S02]  /*2640*/  DFMA R72, R26, R30, R94 ;  /* 0x0000001e1a48722b */ /* 0x000fe4000000005e */
[----:B------:R-:W-:-:S02]  /*2650*/  DFMA R90, R44, R22, R90 ;  /* 0x000000162c5a722b */ /* 0x000fc4000000005a */
[----:B------:R-:W-:Y:S02]  /*2660*/  DFMA R92, R22, R46, R20 ;  /* 0x0000002e165c722b */ /* 0x000fe40000000014 */
[----:B------:R-:W-:Y:S02]  /*2670*/  DFMA R74, R44, R34, R74 ;  /* 0x000000222c4a722b */ /* 0x000fe4000000004a */
[----:B------:R-:W-:Y:S02]  /*2680*/  DFMA R80, R34, R46, R32 ;  /* 0x0000002e2250722b */ /* 0x000fe40000000020 */
[----:B------:R-:W-:Y:S02]  /*2690*/  DFMA R76, R44, R42, R76 ;  /* 0x0000002a2c4c722b */ /* 0x000fe4000000004c */
[----:B------:R-:W-:Y:S02]  /*26a0*/  DFMA R78, R42, R46, R40 ;  /* 0x0000002e2a4e722b */ /* 0x000fe40000000028 */
[----:B------:R-:W-:-:S02]  /*26b0*/  DFMA R82, R44, R26, R82 ;  /* 0x0000001a2c52722b */ /* 0x000fc40000000052 */
[----:B------:R-:W-:Y:S01]  /*26c0*/  DFMA R86, R26, R46, R86 ;  /* 0x0000002e1a56722b */ /* 0x000fe20000000056 */
[----:B------:R-:W-:Y:S02]  /*26d0*/  VIADD R4, R4, 0x10 ;  /* 0x0000001004047836 */ /* 0x000fe40000000000 */
[----:B------:R-:W-:Y:S02]  /*26e0*/  VIADD R8, R8, 0x10 ;  /* 0x0000001008087836 */ /* 0x000fe40000000000 */
[----:B------:R-:W-:Y:S02]  /*26f0*/  VIADD R6, R6, 0x10 ;  /* 0x0000001006067836 */ /* 0x000fe40000000000 */
[----:B------:R-:W-:Y:S02]  /*2700*/  VIADD R10, R10, 0x10 ;  /* 0x000000100a0a7836 */ /* 0x000fe40000000000 */
[C---:B------:R-:W-:Y:S02]  /*2710*/  IMAD R61, R0.reuse, 0x10, R61 ;  /* 0x00000010003d7824 */ /* 0x040fe400078e023d */
[----:B------:R-:W-:-:S02]  /*2720*/  IMAD R59, R0, 0x10, R59 ;  /* 0x00000010003b7824 */ /* 0x000fc400078e023b */
[C---:B------:R-:W-:Y:S02]  /*2730*/  IMAD R57, R0.reuse, 0x10, R57 ;  /* 0x0000001000397824 */ /* 0x040fe400078e0239 */
[----:B------:R-:W-:Y:S01]  /*2740*/  IMAD R19, R0, 0x10, R19 ;  /* 0x0000001000137824 */ /* 0x000fe200078e0213 */
[----:B------:R-:W-:Y:S06]  /*2750*/  BAR.SYNC.DEFER_BLOCKING 0x0 ;  /* 0x0000000000007b1d */ /* 0x000fec0000010000 */
[----:B------:R-:W-:Y:S05]  /*2760*/  @P0 BRA `(.L_x_1) ;  /* 0xffffffe400440947 */ /* 0x000fea000383ffff */
.L_x_0:
[----:B------:R-:W-:Y:S01]  /*2770*/  ULEA UR5, UR4, UR5, 0xd ;  /* 0x0000000504057291 */ /* 0x000fe2000f8e68ff */
[----:B------:R-:W-:Y:S01]  /*2780*/  IMAD R5, R2, 0x4, R5 ;  /* 0x0000000402057824 */ /* 0x000fe200078e0205 */
[----:B------:R-:W-:-:S03]  /*2790*/  ULEA UR4, UR4, UR6, 0xd ;  /* 0x0000000604047291 */ /* 0x000fc6000f8e68ff */
[----:B------:R-:W-:Y:S01]  /*27a0*/  VIADD R7, R5, 0x1 ;  /* 0x0000000105077836 */ /* 0x000fe20000000000 */
[----:B------:R-:W-:Y:S01]  /*27b0*/  LEA R6, R2, UR5, 0x9 ;  /* 0x0000000502067c11 */ /* 0x000fe2000f8e48ff */
[C---:B------:R-:W-:Y:S01]  /*27c0*/  IMAD R2, R3.reuse, 0x4, R11 ;  /* 0x0000000403027824 */ /* 0x040fe200078e020b */
[----:B------:R-:W-:-:S03]  /*27d0*/  LEA R4, R3, UR4, 0x5 ;  /* 0x0000000403047c11 */ /* 0x000fc6000f8e28ff */
[----:B0-----:R-:W-:Y:S01]  /*27e0*/  LDS.128 R48, [R6+0x80] ;  /* 0x0000800006307984 */ /* 0x001fe20000000c00 */
[----:B------:R-:W-:Y:S01]  /*27f0*/  VIMNMX R3, PT, PT, R5, R2, !PT ;  /* 0x0000000205037248 */ /* 0x000fe20007fe0100 */
[----:B------:R-:W0:Y:S02]  /*2800*/  LDCU.64 UR4, c[0x0][0x398] ;  /* 0x00007300ff0477ac */ /* 0x000e240008000a00 */
[----:B------:R-:W1:Y:S01]  /*2810*/  LDS.128 R36, [R4] ;  /* 0x0000000004247984 */ /* 0x000e620000000c00 */
[-C--:B------:R-:W-:Y:S01]  /*2820*/  ISETP.GE.AND P1, PT, R3, R0.reuse, PT ;  /* 0x000000000300720c */ /* 0x080fe20003f26270 */
[----:B------:R-:W-:Y:S02]  /*2830*/  IMAD R3, R5, R0, RZ ;  /* 0x0000000005037224 */ /* 0x000fe400078e02ff */
[----:B------:R-:W2:Y:S04]  /*2840*/  LDS.128 R28, [R6+0x100] ;  /* 0x00010000061c7984 */ /* 0x000ea80000000c00 */
[----:B------:R-:W3:Y:S04]  /*2850*/  LDS.128 R12, [R6] ;  /* 0x00000000060c7984 */ /* 0x000ee80000000c00 */
[----:B------:R-:W4:Y:S04]  /*2860*/  LDS.128 R16, [R6+0x180] ;  /* 0x0001800006107984 */ /* 0x000f280000000c00 */
[----:B------:R-:W5:Y:S04]  /*2870*/  LDS.128 R24, [R4+0x10] ;  /* 0x0000100004187984 */ /* 0x000f680000000c00 */
[----:B------:R-:W0:Y:S04]  /*2880*/  LDS.128 R44, [R4+0x200] ;  /* 0x00020000042c7984 */ /* 0x000e280000000c00 */
[----:B------:R-:W0:Y:S04]  /*2890*/  LDS.128 R20, [R4+0x210] ;  /* 0x0002100004147984 */ /* 0x000e280000000c00 */
[----:B------:R-:W-:Y:S04]  /*28a0*/  LDS.128 R40, [R6+0x10] ;  /* 0x0000100006287984 */ /* 0x000fe80000000c00 */
[----:B------:R-:W0:Y:S04]  /*28b0*/  LDS.128 R32, [R4+0x400] ;  /* 0x0004000004207984 */ /* 0x000e280000000c00 */
[----:B------:R-:W0:Y:S01]  /*28c0*/  LDS.128 R56, [R4+0x410] ;  /* 0x0004100004387984 */ /* 0x000e220000000c00 */
[----:B-1----:R-:W-:-:S03]  /*28d0*/  DFMA R8, R48, R36, R52 ;  /* 0x000000243008722b */ /* 0x002fc60000000034 */
[----:B------:R-:W1:Y:S01]  /*28e0*/  LDS.128 R60, [R6+0x90] ;  /* 0x00009000063c7984 */ /* 0x000e620000000c00 */
[----:B------:R-:W-:Y:S02]  /*28f0*/  DFMA R66, R48, R38, R66 ;  /* 0x000000263042722b */ /* 0x000fe40000000042 */
[C---:B--2---:R-:W-:Y:S02]  /*2900*/  DFMA R64, R28.reuse, R36, R54 ;  /* 0x000000241c40722b */ /* 0x044fe40000000036 */
[----:B------:R-:W-:Y:S01]  /*2910*/  DFMA R68, R28, R38, R68 ;  /* 0x000000261c44722b */ /* 0x000fe20000000044 */
[----:B------:R-:W2:Y:S01]  /*2920*/  LDS.128 R52, [R6+0x110] ;  /* 0x0001100006347984 */ /* 0x000ea20000000c00 */
[C---:B---3--:R-:W-:Y:S02]  /*2930*/  DFMA R84, R12.reuse, R36, R84 ;  /* 0x000000240c54722b */ /* 0x048fe40000000054 */
[----:B------:R-:W-:Y:S02]  /*2940*/  DFMA R88, R12, R38, R88 ;  /* 0x000000260c58722b */ /* 0x000fe40000000058 */
[----:B----4-:R-:W-:-:S02]  /*2950*/  DFMA R70, R16, R36, R70 ;  /* 0x000000241046722b */ /* 0x010fc40000000046 */
[----:B------:R-:W-:Y:S01]  /*2960*/  DFMA R72, R16, R38, R72 ;  /* 0x000000261048722b */ /* 0x000fe20000000048 */
[----:B------:R-:W3:Y:S01]  /*2970*/  LDS.128 R36, [R6+0x190] ;  /* 0x0001900006247984 */ /* 0x000ee20000000c00 */
[C---:B-----5:R-:W-:Y:S02]  /*2980*/  DFMA R90, R12.reuse, R24, R90 ;  /* 0x000000180c5a722b */ /* 0x060fe4000000005a */
[----:B------:R-:W-:Y:S02]  /*2990*/  DFMA R12, R12, R26, R92 ;  /* 0x0000001a0c0c722b */ /* 0x000fe4000000005c */
[-C--:B------:R-:W-:Y:S02]  /*29a0*/  DFMA R74, R48, R24.reuse, R74 ;  /* 0x00000018304a722b */ /* 0x080fe4000000004a */
[-C--:B------:R-:W-:Y:S02]  /*29b0*/  DFMA R76, R28, R24.reuse, R76 ;  /* 0x000000181c4c722b */ /* 0x080fe4000000004c */
[----:B------:R-:W-:-:S02]  /*29c0*/  DFMA R82, R16, R24, R82 ;  /* 0x000000181052722b */ /* 0x000fc40000000052 */
[-C--:B------:R-:W-:Y:S02]  /*29d0*/  DFMA R48, R48, R26.reuse, R80 ;  /* 0x0000001a3030722b */ /* 0x080fe40000000050 */
[-C--:B------:R-:W-:Y:S02]  /*29e0*/  DFMA R28, R28, R26.reuse, R78 ;  /* 0x0000001a1c1c722b */ /* 0x080fe4000000004e */
[----:B------:R-:W-:Y:S02]  /*29f0*/  DFMA R16, R16, R26, R86 ;  /* 0x0000001a1010722b */ /* 0x000fe40000000056 */
[C---:B0-----:R-:W-:Y:S01]  /*2a00*/  DFMA R84, R44.reuse, R14, R84 ;  /* 0x0000000e2c54722b */ /* 0x041fe20000000054 */
[----:B------:R-:W0:Y:S01]  /*2a10*/  LDS.128 R24, [R4+0x600] ;  /* 0x0006000004187984 */ /* 0x000e220000000c00 */
[C---:B------:R-:W-:Y:S02]  /*2a20*/  DFMA R8, R44.reuse, R50, R8 ;  /* 0x000000322c08722b */ /* 0x040fe40000000008 */
[----:B------:R-:W-:-:S02]  /*2a30*/  DFMA R64, R44, R30, R64 ;  /* 0x0000001e2c40722b */ /* 0x000fc40000000040 */
[----:B------:R-:W-:Y:S02]  /*2a40*/  DFMA R70, R44, R18, R70 ;  /* 0x000000122c46722b */ /* 0x000fe40000000046 */
[----:B------:R-:W-:Y:S02]  /*2a50*/  DFMA R88, R14, R46, R88 ;  /* 0x0000002e0e58722b */ /* 0x000fe40000000058 */
[----:B------:R-:W-:Y:S02]  /*2a60*/  DFMA R90, R20, R14, R90 ;  /* 0x0000000e145a722b */ /* 0x000fe4000000005a */
[----:B------:R-:W-:Y:S01]  /*2a70*/  DFMA R44, R14, R22, R12 ;  /* 0x000000160e2c722b */ /* 0x000fe2000000000c */
[----:B------:R-:W4:Y:S01]  /*2a80*/  LDS.128 R12, [R4+0x610] ;  /* 0x00061000040c7984 */ /* 0x000f220000000c00 */
[----:B------:R-:W-:Y:S02]  /*2a90*/  DFMA R66, R50, R46, R66 ;  /* 0x0000002e3242722b */ /* 0x000fe40000000042 */
[----:B------:R-:W-:-:S02]  /*2aa0*/  DFMA R74, R20, R50, R74 ;  /* 0x00000032144a722b */ /* 0x000fc4000000004a */
[----:B------:R-:W-:Y:S02]  /*2ab0*/  DFMA R48, R50, R22, R48 ;  /* 0x000000163230722b */ /* 0x000fe40000000030 */
[-C--:B------:R-:W-:Y:S02]  /*2ac0*/  DFMA R68, R30, R46.reuse, R68 ;  /* 0x0000002e1e44722b */ /* 0x080fe40000000044 */
[----:B------:R-:W-:Y:S02]  /*2ad0*/  DFMA R72, R18, R46, R72 ;  /* 0x0000002e1248722b */ /* 0x000fe40000000048 */
[----:B------:R-:W-:Y:S02]  /*2ae0*/  DFMA R76, R20, R30, R76 ;  /* 0x0000001e144c722b */ /* 0x000fe4000000004c */
[----:B------:R-:W-:Y:S02]  /*2af0*/  DFMA R50, R30, R22, R28 ;  /* 0x000000161e32722b */ /* 0x000fe4000000001c */
[----:B------:R-:W-:Y:S01]  /*2b00*/  DFMA R82, R20, R18, R82 ;  /* 0x000000121452722b */ /* 0x000fe20000000052 */
[----:B------:R-:W-:Y:S01]  /*2b10*/  LDS.128 R28, [R4+0x810] ;  /* 0x00081000041c7984 */ /* 0x000fe20000000c00 */
[----:B------:R-:W-:-:S02]  /*2b20*/  DFMA R78, R18, R22, R16 ;  /* 0x00000016124e722b */ /* 0x000fc40000000010 */
[C---:B------:R-:W-:Y:S01]  /*2b30*/  DFMA R84, R40.reuse, R32, R84 ;  /* 0x000000202854722b */ /* 0x040fe20000000054 */
[----:B------:R-:W-:Y:S01]  /*2b40*/  LDS.128 R20, [R6+0x20] ;  /* 0x0000200006147984 */ /* 0x000fe20000000c00 */
[C---:B------:R-:W-:Y:S02]  /*2b50*/  DFMA R88, R40.reuse, R34, R88 ;  /* 0x000000222858722b */ /* 0x040fe40000000058 */
[----:B------:R-:W-:Y:S01]  /*2b60*/  DFMA R90, R40, R56, R90 ;  /* 0x00000038285a722b */ /* 0x000fe2000000005a */
[----:B------:R-:W5:Y:S01]  /*2b70*/  LDS.128 R16, [R4+0x800] ;  /* 0x0008000004107984 */ /* 0x000f620000000c00 */
[C---:B-1----:R-:W-:Y:S02]  /*2b80*/  DFMA R8, R60.reuse, R32, R8 ;  /* 0x000000203c08722b */ /* 0x042fe40000000008 */
[C---:B------:R-:W-:Y:S02]  /*2b90*/  DFMA R66, R60.reuse, R34, R66 ;  /* 0x000000223c42722b */ /* 0x040fe40000000042 */
[----:B------:R-:W-:-:S02]  /*2ba0*/  DFMA R74, R60, R56, R74 ;  /* 0x000000383c4a722b */ /* 0x000fc4000000004a */
[C---:B--2---:R-:W-:Y:S02]  /*2bb0*/  DFMA R64, R52.reuse, R32, R64 ;  /* 0x000000203440722b */ /* 0x044fe40000000040 */
[C---:B------:R-:W-:Y:S02]  /*2bc0*/  DFMA R68, R52.reuse, R34, R68 ;  /* 0x000000223444722b */ /* 0x040fe40000000044 */
[----:B------:R-:W-:Y:S02]  /*2bd0*/  DFMA R76, R52, R56, R76 ;  /* 0x00000038344c722b */ /* 0x000fe4000000004c */
[-C--:B------:R-:W-:Y:S02]  /*2be0*/  DFMA R40, R40, R58.reuse, R44 ;  /* 0x0000003a2828722b */ /* 0x080fe4000000002c */
[-C--:B------:R-:W-:Y:S01]  /*2bf0*/  DFMA R60, R60, R58.reuse, R48 ;  /* 0x0000003a3c3c722b */ /* 0x080fe20000000030 */
[----:B------:R-:W1:Y:S01]  /*2c00*/  LDS.128 R44, [R6+0xa0] ;  /* 0x0000a000062c7984 */ /* 0x000e620000000c00 */
[----:B------:R-:W-:-:S02]  /*2c10*/  DFMA R52, R52, R58, R50 ;  /* 0x0000003a3434722b */ /* 0x000fc40000000032 */
[C---:B---3--:R-:W-:Y:S01]  /*2c20*/  DFMA R70, R36.reuse, R32, R70 ;  /* 0x000000202446722b */ /* 0x048fe20000000046 */
[----:B------:R-:W-:Y:S01]  /*2c30*/  LDS.128 R48, [R6+0x1a0] ;  /* 0x0001a00006307984 */ /* 0x000fe20000000c00 */
[----:B------:R-:W-:Y:S02]  /*2c40*/  DFMA R72, R36, R34, R72 ;  /* 0x000000222448722b */ /* 0x000fe40000000048 */
[----:B0-----:R-:W-:Y:S01]  /*2c50*/  DFMA R84, R24, R42, R84 ;  /* 0x0000002a1854722b */ /* 0x001fe20000000054 */
[----:B------:R-:W0:Y:S01]  /*2c60*/  LDS.128 R32, [R6+0x120] ;  /* 0x0001200006207984 */ /* 0x000e220000000c00 */
[----:B------:R-:W-:Y:S02]  /*2c70*/  DFMA R88, R42, R26, R88 ;  /* 0x0000001a2a58722b */ /* 0x000fe40000000058 */
[----:B----4-:R-:W-:Y:S02]  /*2c80*/  DFMA R90, R12, R42, R90 ;  /* 0x0000002a0c5a722b */ /* 0x010fe4000000005a */
[----:B------:R-:W-:-:S02]  /*2c90*/  DFMA R40, R42, R14, R40 ;  /* 0x0000000e2a28722b */ /* 0x000fc40000000028 */
[C---:B------:R-:W-:Y:S02]  /*2ca0*/  DFMA R82, R36.reuse, R56, R82 ;  /* 0x000000382452722b */ /* 0x040fe40000000052 */
[----:B------:R-:W-:Y:S02]  /*2cb0*/  DFMA R78, R36, R58, R78 ;  /* 0x0000003a244e722b */ /* 0x000fe4000000004e */
[C---:B------:R-:W-:Y:S01]  /*2cc0*/  DFMA R8, R24.reuse, R62, R8 ;  /* 0x0000003e1808722b */ /* 0x040fe20000000008 */
[----:B------:R-:W2:Y:S01]  /*2cd0*/  LDS.128 R56, [R4+0xa00] ;  /* 0x000a000004387984 */ /* 0x000ea20000000c00 */
[C---:B------:R-:W-:Y:S02]  /*2ce0*/  DFMA R64, R24.reuse, R54, R64 ;  /* 0x000000361840722b */ /* 0x040fe40000000040 */
[----:B------:R-:W-:Y:S02]  /*2cf0*/  DFMA R70, R24, R38, R70 ;  /* 0x000000261846722b */ /* 0x000fe40000000046 */
[----:B------:R-:W-:-:S02]  /*2d00*/  DFMA R66, R62, R26, R66 ;  /* 0x0000001a3e42722b */ /* 0x000fc40000000042 */
[-C--:B------:R-:W-:Y:S02]  /*2d10*/  DFMA R68, R54, R26.reuse, R68 ;  /* 0x0000001a3644722b */ /* 0x080fe40000000044 */
[----:B------:R-:W-:Y:S01]  /*2d20*/  DFMA R72, R38, R26, R72 ;  /* 0x0000001a2648722b */ /* 0x000fe20000000048 */
[----:B------:R-:W3:Y:S01]  /*2d30*/  LDS.128 R24, [R4+0xa10] ;  /* 0x000a100004187984 */ /* 0x000ee20000000c00 */
[----:B------:R-:W-:Y:S02]  /*2d40*/  DFMA R74, R12, R62, R74 ;  /* 0x0000003e0c4a722b */ /* 0x000fe4000000004a */
[----:B------:R-:W-:Y:S02]  /*2d50*/  DFMA R60, R62, R14, R60 ;  /* 0x0000000e3e3c722b */ /* 0x000fe4000000003c */
[C---:B-----5:R-:W-:Y:S02]  /*2d60*/  DFMA R84, R20.reuse, R16, R84 ;  /* 0x000000101454722b */ /* 0x060fe40000000054 */
[----:B------:R-:W-:-:S02]  /*2d70*/  DFMA R88, R20, R18, R88 ;  /* 0x000000121458722b */ /* 0x000fc40000000058 */
[----:B------:R-:W-:Y:S02]  /*2d80*/  DFMA R90, R20, R28, R90 ;  /* 0x0000001c145a722b */ /* 0x000fe4000000005a */
[----:B------:R-:W-:Y:S02]  /*2d90*/  DFMA R76, R12, R54, R76 ;  /* 0x000000360c4c722b */ /* 0x000fe4000000004c */
[----:B------:R-:W-:Y:S02]  /*2da0*/  DFMA R62, R54, R14, R52 ;  /* 0x0000000e363e722b */ /* 0x000fe40000000034 */
[----:B------:R-:W-:Y:S01]  /*2db0*/  DFMA R82, R12, R38, R82 ;  /* 0x000000260c52722b */ /* 0x000fe20000000052 */
[----:B------:R-:W-:Y:S01]  /*2dc0*/  LDS.128 R52, [R6+0xb0] ;  /* 0x0000b00006347984 */ /* 0x000fe20000000c00 */
[----:B------:R-:W-:Y:S02]  /*2dd0*/  DFMA R78, R38, R14, R78 ;  /* 0x0000000e264e722b */ /* 0x000fe4000000004e */
[----:B------:R-:W-:Y:S01]  /*2de0*/  DFMA R20, R20, R30, R40 ;  /* 0x0000001e1414722b */ /* 0x000fe20000000028 */
[----:B------:R-:W-:Y:S01]  /*2df0*/  LDS.128 R12, [R6+0x30] ;  /* 0x00003000060c7984 */ /* 0x000fe20000000c00 */
[----:B-1----:R-:W-:-:S02]  /*2e00*/  DFMA R8, R44, R16, R8 ;  /* 0x000000102c08722b */ /* 0x002fc40000000008 */
[----:B------:R-:W-:Y:S01]  /*2e10*/  DFMA R66, R44, R18, R66 ;  /* 0x000000122c42722b */ /* 0x000fe20000000042 */
[----:B------:R-:W1:Y:S01]  /*2e20*/  LDS.128 R36, [R4+0xc00] ;  /* 0x000c000004247984 */ /* 0x000e620000000c00 */
[C---:B0-----:R-:W-:Y:S02]  /*2e30*/  DFMA R64, R32.reuse, R16, R64 ;  /* 0x000000102040722b */ /* 0x041fe40000000040 */
[----:B------:R-:W-:Y:S01]  /*2e40*/  DFMA R68, R32, R18, R68 ;  /* 0x000000122044722b */ /* 0x000fe20000000044 */
[----:B------:R-:W0:Y:S01]  /*2e50*/  LDS.128 R40, [R4+0xc10] ;  /* 0x000c100004287984 */ /* 0x000e220000000c00 */
[C---:B------:R-:W-:Y:S02]  /*2e60*/  DFMA R70, R48.reuse, R16, R70 ;  /* 0x000000103046722b */ /* 0x040fe40000000046 */
[----:B------:R-:W-:Y:S01]  /*2e70*/  DFMA R72, R48, R18, R72 ;  /* 0x000000123048722b */ /* 0x000fe20000000048 */
[----:B------:R-:W4:Y:S01]  /*2e80*/  LDS.128 R16, [R6+0x130] ;  /* 0x0001300006107984 */ /* 0x000f220000000c00 */
[----:B------:R-:W-:-:S02]  /*2e90*/  DFMA R74, R44, R28, R74 ;  /* 0x0000001c2c4a722b */ /* 0x000fc4000000004a */
[----:B------:R-:W-:Y:S02]  /*2ea0*/  DFMA R60, R44, R30, R60 ;  /* 0x0000001e2c3c722b */ /* 0x000fe4000000003c */
[C---:B------:R-:W-:Y:S02]  /*2eb0*/  DFMA R76, R32.reuse, R28, R76 ;  /* 0x0000001c204c722b */ /* 0x040fe4000000004c */
[----:B------:R-:W-:Y:S02]  /*2ec0*/  DFMA R62, R32, R30, R62 ;  /* 0x0000001e203e722b */ /* 0x000fe4000000003e */
[C---:B------:R-:W-:Y:S02]  /*2ed0*/  DFMA R82, R48.reuse, R28, R82 ;  /* 0x0000001c3052722b */ /* 0x040fe40000000052 */
[----:B------:R-:W-:Y:S01]  /*2ee0*/  DFMA R78, R48, R30, R78 ;  /* 0x0000001e304e722b */ /* 0x000fe2000000004e */
[----:B------:R-:W5:Y:S01]  /*2ef0*/  LDS.128 R28, [R6+0x1b0] ;  /* 0x0001b000061c7984 */ /* 0x000f620000000c00 */
[----:B--2---:R-:W-:-:S02]  /*2f00*/  DFMA R84, R56, R22, R84 ;  /* 0x000000163854722b */ /* 0x004fc40000000054 */
[----:B------:R-:W-:Y:S02]  /*2f10*/  DFMA R88, R22, R58, R88 ;  /* 0x0000003a1658722b */ /* 0x000fe40000000058 */
[----:B---3--:R-:W-:Y:S02]  /*2f20*/  DFMA R90, R24, R22, R90 ;  /* 0x00000016185a722b */ /* 0x008fe4000000005a */
[----:B------:R-:W-:Y:S02]  /*2f30*/  DFMA R32, R22, R26, R20 ;  /* 0x0000001a1620722b */ /* 0x000fe40000000014 */
[C---:B------:R-:W-:Y:S01]  /*2f40*/  DFMA R8, R56.reuse, R46, R8 ;  /* 0x0000002e3808722b */ /* 0x040fe20000000008 */
[----:B------:R-:W-:Y:S01]  /*2f50*/  LDS.128 R20, [R4+0xe10] ;  /* 0x000e100004147984 */ /* 0x000fe20000000c00 */
[C---:B------:R-:W-:Y:S02]  /*2f60*/  DFMA R64, R56.reuse, R34, R64 ;  /* 0x000000223840722b */ /* 0x040fe40000000040 */
[----:B------:R-:W-:-:S02]  /*2f70*/  DFMA R70, R56, R50, R70 ;  /* 0x000000323846722b */ /* 0x000fc40000000046 */
[-C--:B------:R-:W-:Y:S02]  /*2f80*/  DFMA R66, R46, R58.reuse, R66 ;  /* 0x0000003a2e42722b */ /* 0x080fe40000000042 */
[-C--:B------:R-:W-:Y:S02]  /*2f90*/  DFMA R68, R34, R58.reuse, R68 ;  /* 0x0000003a2244722b */ /* 0x080fe40000000044 */
[----:B------:R-:W-:Y:S01]  /*2fa0*/  DFMA R72, R50, R58, R72 ;  /* 0x0000003a3248722b */ /* 0x000fe20000000048 */
[----:B------:R-:W2:Y:S01]  /*2fb0*/  LDS.128 R56, [R4+0xe00] ;  /* 0x000e000004387984 */ /* 0x000ea20000000c00 */
[----:B------:R-:W-:Y:S02]  /*2fc0*/  DFMA R74, R24, R46, R74 ;  /* 0x0000002e184a722b */ /* 0x000fe4000000004a */
[----:B------:R-:W-:Y:S02]  /*2fd0*/  DFMA R60, R46, R26, R60 ;  /* 0x0000001a2e3c722b */ /* 0x000fe4000000003c */
[----:B------:R-:W-:Y:S01]  /*2fe0*/  DFMA R76, R24, R34, R76 ;  /* 0x00000022184c722b */ /* 0x000fe2000000004c */
[----:B------:R-:W-:Y:S01]  /*2ff0*/  LDS.128 R44, [R4+0x1010] ;  /* 0x00101000042c7984 */ /* 0x000fe20000000c00 */
[----:B------:R-:W-:-:S02]  /*3000*/  DFMA R62, R34, R26, R62 ;  /* 0x0000001a223e722b */ /* 0x000fc4000000003e */
[C---:B-1----:R-:W-:Y:S02]  /*3010*/  DFMA R84, R12.reuse, R36, R84 ;  /* 0x000000240c54722b */ /* 0x042fe40000000054 */
[C---:B------:R-:W-:Y:S02]  /*3020*/  DFMA R88, R12.reuse, R38, R88 ;  /* 0x000000260c58722b */ /* 0x040fe40000000058 */
[----:B0-----:R-:W-:Y:S02]  /*3030*/  DFMA R90, R12, R40, R90 ;  /* 0x000000280c5a722b */ /* 0x001fe4000000005a */
[----:B------:R-:W-:Y:S02]  /*3040*/  DFMA R82, R24, R50, R82 ;  /* 0x000000321852722b */ /* 0x000fe40000000052 */
[----:B------:R-:W-:Y:S02]  /*3050*/  DFMA R78, R50, R26, R78 ;  /* 0x0000001a324e722b */ /* 0x000fe4000000004e */
[----:B------:R-:W-:Y:S01]  /*3060*/  DFMA R12, R12, R42, R32 ;  /* 0x0000002a0c0c722b */ /* 0x000fe20000000020 */
[----:B------:R-:W-:Y:S01]  /*3070*/  LDS.128 R24, [R6+0x40] ;  /* 0x0000400006187984 */ /* 0x000fe20000000c00 */
[----:B------:R-:W-:-:S02]  /*3080*/  DFMA R8, R52, R36, R8 ;  /* 0x000000243408722b */ /* 0x000fc40000000008 */
[C---:B------:R-:W-:Y:S01]  /*3090*/  DFMA R66, R52.reuse, R38, R66 ;  /* 0x000000263442722b */ /* 0x040fe20000000042 */
[----:B------:R-:W0:Y:S01]  /*30a0*/  LDS.128 R32, [R4+0x1000] ;  /* 0x0010000004207984 */ /* 0x000e220000000c00 */
[----:B------:R-:W-:Y:S02]  /*30b0*/  DFMA R74, R52, R40, R74 ;  /* 0x00000028344a722b */ /* 0x000fe4000000004a */
[C---:B----4-:R-:W-:Y:S01]  /*30c0*/  DFMA R64, R16.reuse, R36, R64 ;  /* 0x000000241040722b */ /* 0x050fe20000000040 */
[----:B------:R-:W1:Y:S01]  /*30d0*/  LDS.128 R48, [R6+0xc0] ;  /* 0x0000c00006307984 */ /* 0x000e620000000c00 */
[C---:B------:R-:W-:Y:S02]  /*30e0*/  DFMA R68, R16.reuse, R38, R68 ;  /* 0x000000261044722b */ /* 0x040fe40000000044 */
[----:B------:R-:W-:Y:S02]  /*30f0*/  DFMA R76, R16, R40, R76 ;  /* 0x00000028104c722b */ /* 0x000fe4000000004c */
[----:B------:R-:W-:-:S02]  /*3100*/  DFMA R52, R52, R42, R60 ;  /* 0x0000002a3434722b */ /* 0x000fc4000000003c */
[----:B------:R-:W-:Y:S01]  /*3110*/  DFMA R16, R16, R42, R62 ;  /* 0x0000002a1010722b */ /* 0x000fe2000000003e */
[----:B------:R-:W3:Y:S01]  /*3120*/  LDS.128 R60, [R6+0x140] ;  /* 0x00014000063c7984 */ /* 0x000ee20000000c00 */
[C---:B-----5:R-:W-:Y:S02]  /*3130*/  DFMA R70, R28.reuse, R36, R70 ;  /* 0x000000241c46722b */ /* 0x060fe40000000046 */
[C---:B------:R-:W-:Y:S01]  /*3140*/  DFMA R72, R28.reuse, R38, R72 ;  /* 0x000000261c48722b */ /* 0x040fe20000000048 */
[----:B------:R-:W4:Y:S01]  /*3150*/  LDS.128 R36, [R6+0x1c0] ;  /* 0x0001c00006247984 */ /* 0x000f220000000c00 */
[C---:B------:R-:W-:Y:S02]  /*3160*/  DFMA R82, R28.reuse, R40, R82 ;  /* 0x000000281c52722b */ /* 0x040fe40000000052 */
[----:B------:R-:W-:Y:S02]  /*3170*/  DFMA R78, R28, R42, R78 ;  /* 0x0000002a1c4e722b */ /* 0x000fe4000000004e */
[C---:B--2---:R-:W-:Y:S01]  /*3180*/  DFMA R84, R56.reuse, R14, R84 ;  /* 0x0000000e3854722b */ /* 0x044fe20000000054 */
[----:B------:R-:W2:Y:S01]  /*3190*/  LDS.128 R40, [R4+0x1200] ;  /* 0x0012000004287984 */ /* 0x000ea20000000c00 */
[----:B------:R-:W-:-:S02]  /*31a0*/  DFMA R8, R56, R54, R8 ;  /* 0x000000363808722b */ /* 0x000fc40000000008 */
[-C--:B------:R-:W-:Y:S02]  /*31b0*/  DFMA R88, R14, R58.reuse, R88 ;  /* 0x0000003a0e58722b */ /* 0x080fe40000000058 */
[----:B------:R-:W-:Y:S02]  /*31c0*/  DFMA R66, R54, R58, R66 ;  /* 0x0000003a3642722b */ /* 0x000fe40000000042 */
[----:B------:R-:W-:Y:S02]  /*31d0*/  DFMA R90, R20, R14, R90 ;  /* 0x0000000e145a722b */ /* 0x000fe4000000005a */
[----:B------:R-:W-:Y:S02]  /*31e0*/  DFMA R28, R14, R22, R12 ;  /* 0x000000160e1c722b */ /* 0x000fe4000000000c */
[----:B------:R-:W-:Y:S01]  /*31f0*/  DFMA R74, R20, R54, R74 ;  /* 0x00000036144a722b */ /* 0x000fe2000000004a */
[----:B------:R-:W5:Y:S01]  /*3200*/  LDS.128 R12, [R4+0x1210] ;  /* 0x00121000040c7984 */ /* 0x000f620000000c00 */
[----:B------:R-:W-:-:S02]  /*3210*/  DFMA R52, R54, R22, R52 ;  /* 0x000000163634722b */ /* 0x000fc40000000034 */
[C---:B------:R-:W-:Y:S02]  /*3220*/  DFMA R64, R56.reuse, R18, R64 ;  /* 0x000000123840722b */ /* 0x040fe40000000040 */
[----:B------:R-:W-:Y:S02]  /*3230*/  DFMA R70, R56, R30, R70 ;  /* 0x0000001e3846722b */ /* 0x000fe40000000046 */
[----:B------:R-:W-:Y:S02]  /*3240*/  DFMA R68, R18, R58, R68 ;  /* 0x0000003a1244722b */ /* 0x000fe40000000044 */
[----:B------:R-:W-:Y:S02]  /*3250*/  DFMA R76, R20, R18, R76 ;  /* 0x00000012144c722b */ /* 0x000fe4000000004c */
[----:B------:R-:W-:Y:S02]  /*3260*/  DFMA R56, R18, R22, R16 ;  /* 0x000000161238722b */ /* 0x000fe40000000010 */
[C---:B0-----:R-:W-:Y:S01]  /*3270*/  DFMA R84, R24.reuse, R32, R84 ;  /* 0x000000201854722b */ /* 0x041fe20000000054 */
[----:B------:R-:W-:Y:S01]  /*3280*/  LDS.128 R16, [R6+0x50] ;  /* 0x0000500006107984 */ /* 0x000fe20000000c00 */
[----:B------:R-:W-:-:S02]  /*3290*/  DFMA R88, R24, R34, R88 ;  /* 0x000000221858722b */ /* 0x000fc40000000058 */
[----:B------:R-:W-:Y:S02]  /*32a0*/  DFMA R90, R24, R44, R90 ;  /* 0x0000002c185a722b */ /* 0x000fe4000000005a */
[C---:B-1----:R-:W-:Y:S02]  /*32b0*/  DFMA R8, R48.reuse, R32, R8 ;  /* 0x000000203008722b */ /* 0x042fe40000000008 */
[C---:B------:R-:W-:Y:S02]  /*32c0*/  DFMA R66, R48.reuse, R34, R66 ;  /* 0x000000223042722b */ /* 0x040fe40000000042 */
[----:B------:R-:W-:Y:S02]  /*32d0*/  DFMA R74, R48, R44, R74 ;  /* 0x0000002c304a722b */ /* 0x000fe4000000004a */
[----:B------:R-:W-:Y:S02]  /*32e0*/  DFMA R72, R30, R58, R72 ;  /* 0x0000003a1e48722b */ /* 0x000fe40000000048 */
[----:B------:R-:W-:-:S02]  /*32f0*/  DFMA R82, R20, R30, R82 ;  /* 0x0000001e1452722b */ /* 0x000fc40000000052 */
[----:B------:R-:W-:Y:S02]  /*3300*/  DFMA R78, R30, R22, R78 ;  /* 0x000000161e4e722b */ /* 0x000fe4000000004e */
[-C--:B------:R-:W-:Y:S01]  /*3310*/  DFMA R24, R24, R46.reuse, R28 ;  /* 0x0000002e1818722b */ /* 0x080fe2000000001c */
[----:B------:R-:W-:Y:S01]  /*3320*/  LDS.128 R20, [R4+0x1400] ;  /* 0x0014000004147984 */ /* 0x000fe20000000c00 */
[----:B------:R-:W-:Y:S02]  /*3330*/  DFMA R48, R48, R46, R52 ;  /* 0x0000002e3030722b */ /* 0x000fe40000000034 */
[C---:B---3--:R-:W-:Y:S01]  /*3340*/  DFMA R64, R60.reuse, R32, R64 ;  /* 0x000000203c40722b */ /* 0x048fe20000000040 */
[----:B------:R-:W-:Y:S01]  /*3350*/  LDS.128 R28, [R4+0x1410] ;  /* 0x00141000041c7984 */ /* 0x000fe20000000c00 */
[C---:B------:R-:W-:Y:S02]  /*3360*/  DFMA R68, R60.reuse, R34, R68 ;  /* 0x000000223c44722b */ /* 0x040fe40000000044 */
[C---:B------:R-:W-:Y:S01]  /*3370*/  DFMA R76, R60.reuse, R44, R76 ;  /* 0x0000002c3c4c722b */ /* 0x040fe2000000004c */
[----:B------:R-:W0:Y:S01]  /*3380*/  LDS.128 R52, [R6+0xd0] ;  /* 0x0000d00006347984 */ /* 0x000e220000000c00 */
[----:B------:R-:W-:-:S02]  /*3390*/  DFMA R60, R60, R46, R56 ;  /* 0x0000002e3c3c722b */ /* 0x000fc40000000038 */
[C---:B----4-:R-:W-:Y:S01]  /*33a0*/  DFMA R70, R36.reuse, R32, R70 ;  /* 0x000000202446722b */ /* 0x050fe20000000046 */
[----:B------:R-:W1:Y:S01]  /*33b0*/  LDS.128 R56, [R6+0x150] ;  /* 0x0001500006387984 */ /* 0x000e620000000c00 */
[C---:B------:R-:W-:Y:S02]  /*33c0*/  DFMA R72, R36.reuse, R34, R72 ;  /* 0x000000222448722b */ /* 0x040fe40000000048 */
[C---:B------:R-:W-:Y:S01]  /*33d0*/  DFMA R82, R36.reuse, R44, R82 ;  /* 0x0000002c2452722b */ /* 0x040fe20000000052 */
[----:B------:R-:W3:Y:S01]  /*33e0*/  LDS.128 R32, [R6+0x1d0] ;  /* 0x0001d00006207984 */ /* 0x000ee20000000c00 */
[----:B------:R-:W-:Y:S02]  /*33f0*/  DFMA R78, R36, R46, R78 ;  /* 0x0000002e244e722b */ /* 0x000fe4000000004e */
[----:B--2---:R-:W-:Y:S01]  /*3400*/  DFMA R8, R40, R50, R8 ;  /* 0x000000322808722b */ /* 0x004fe20000000008 */
[----:B------:R-:W2:Y:S01]  /*3410*/  LDS.128 R44, [R4+0x1600] ;  /* 0x00160000042c7984 */ /* 0x000ea20000000c00 */
[----:B------:R-:W-:-:S02]  /*3420*/  DFMA R66, R50, R42, R66 ;  /* 0x0000002a3242722b */ /* 0x000fc40000000042 */
[----:B-----5:R-:W-:Y:S02]  /*3430*/  DFMA R74, R12, R50, R74 ;  /* 0x000000320c4a722b */ /* 0x020fe4000000004a */
[----:B------:R-:W-:Y:S02]  /*3440*/  DFMA R48, R50, R14, R48 ;  /* 0x0000000e3230722b */ /* 0x000fe40000000030 */
[----:B------:R-:W-:Y:S02]  /*3450*/  DFMA R84, R40, R26, R84 ;  /* 0x0000001a2854722b */ /* 0x000fe40000000054 */
[----:B------:R-:W-:Y:S02]  /*3460*/  DFMA R88, R26, R42, R88 ;  /* 0x0000002a1a58722b */ /* 0x000fe40000000058 */
[----:B------:R-:W-:Y:S02]  /*3470*/  DFMA R90, R12, R26, R90 ;  /* 0x0000001a0c5a722b */ /* 0x000fe4000000005a */
[----:B------:R-:W-:-:S02]  /*3480*/  DFMA R36, R26, R14, R24 ;  /* 0x0000000e1a24722b */ /* 0x000fc40000000018 */
[----:B------:R-:W-:Y:S01]  /*3490*/  DFMA R64, R40, R62, R64 ;  /* 0x0000003e2840722b */ /* 0x000fe20000000040 */
[----:B------:R-:W4:Y:S01]  /*34a0*/  LDS.128 R24, [R4+0x1610] ;  /* 0x0016100004187984 */ /* 0x000f220000000c00 */
[----:B------:R-:W-:Y:S02]  /*34b0*/  DFMA R68, R62, R42, R68 ;  /* 0x0000002a3e44722b */ /* 0x000fe40000000044 */
[----:B------:R-:W-:Y:S02]  /*34c0*/  DFMA R76, R12, R62, R76 ;  /* 0x0000003e0c4c722b */ /* 0x000fe4000000004c */
[----:B------:R-:W-:Y:S02]  /*34d0*/  DFMA R60, R62, R14, R60 ;  /* 0x0000000e3e3c722b */ /* 0x000fe4000000003c */
[----:B------:R-:W-:Y:S02]  /*34e0*/  DFMA R70, R40, R38, R70 ;  /* 0x000000262846722b */ /* 0x000fe40000000046 */
[----:B------:R-:W-:-:S02]  /*34f0*/  DFMA R72, R38, R42, R72 ;  /* 0x0000002a2648722b */ /* 0x000fc40000000048 */
[----:B------:R-:W-:Y:S01]  /*3500*/  DFMA R82, R12, R38, R82 ;  /* 0x000000260c52722b */ /* 0x000fe20000000052 */
[----:B------:R-:W-:Y:S01]  /*3510*/  LDS.128 R40, [R4+0x1810] ;  /* 0x0018100004287984 */ /* 0x000fe20000000c00 */
[C---:B0-----:R-:W-:Y:S02]  /*3520*/  DFMA R8, R52.reuse, R20, R8 ;  /* 0x000000143408722b */ /* 0x041fe40000000008 */
[C---:B------:R-:W-:Y:S02]  /*3530*/  DFMA R66, R52.reuse, R22, R66 ;  /* 0x000000163442722b */ /* 0x040fe40000000042 */
[----:B------:R-:W-:Y:S02]  /*3540*/  DFMA R74, R52, R28, R74 ;  /* 0x0000001c344a722b */ /* 0x000fe4000000004a */
[----:B------:R-:W-:Y:S02]  /*3550*/  DFMA R78, R38, R14, R78 ;  /* 0x0000000e264e722b */ /* 0x000fe4000000004e */
[C---:B------:R-:W-:Y:S01]  /*3560*/  DFMA R84, R16.reuse, R20, R84 ;  /* 0x000000141054722b */ /* 0x040fe20000000054 */
[----:B------:R-:W-:Y:S01]  /*3570*/  LDS.128 R12, [R4+0x1800] ;  /* 0x00180000040c7984 */ /* 0x000fe20000000c00 */
[----:B------:R-:W-:-:S02]  /*3580*/  DFMA R88, R16, R22, R88 ;  /* 0x000000161058722b */ /* 0x000fc40000000058 */
[----:B------:R-:W-:Y:S02]  /*3590*/  DFMA R90, R16, R28, R90 ;  /* 0x0000001c105a722b */ /* 0x000fe4000000005a */
[-C--:B------:R-:W-:Y:S02]  /*35a0*/  DFMA R52, R52, R30.reuse, R48 ;  /* 0x0000001e3434722b */ /* 0x080fe40000000030 */
[----:B------:R-:W-:Y:S01]  /*35b0*/  DFMA R16, R16, R30, R36 ;  /* 0x0000001e1010722b */ /* 0x000fe20000000024 */
[----:B------:R-:W0:Y:S01]  /*35c0*/  LDS.128 R48, [R6+0xe0] ;  /* 0x0000e00006307984 */ /* 0x000e220000000c00 */
[C---:B-1----:R-:W-:Y:S02]  /*35d0*/  DFMA R64, R56.reuse, R20, R64 ;  /* 0x000000143840722b */ /* 0x042fe40000000040 */
[C---:B------:R-:W-:Y:S01]  /*35e0*/  DFMA R68, R56.reuse, R22, R68 ;  /* 0x000000163844722b */ /* 0x040fe20000000044 */
[----:B------:R-:W1:Y:S01]  /*35f0*/  LDS.128 R36, [R6+0x60] ;  /* 0x0000600006247984 */ /* 0x000e620000000c00 */
[----:B------:R-:W-:-:S02]  /*3600*/  DFMA R76, R56, R28, R76 ;  /* 0x0000001c384c722b */ /* 0x000fc4000000004c */
[----:B------:R-:W-:Y:S02]  /*3610*/  DFMA R56, R56, R30, R60 ;  /* 0x0000001e3838722b */ /* 0x000fe4000000003c */
[C---:B---3--:R-:W-:Y:S01]  /*3620*/  DFMA R70, R32.reuse, R20, R70 ;  /* 0x000000142046722b */ /* 0x048fe20000000046 */
[----:B------:R-:W3:Y:S01]  /*3630*/  LDS.128 R60, [R6+0x160] ;  /* 0x00016000063c7984 */ /* 0x000ee20000000c00 */
[C---:B------:R-:W-:Y:S02]  /*3640*/  DFMA R72, R32.reuse, R22, R72 ;  /* 0x000000162048722b */ /* 0x040fe40000000048 */
[C---:B------:R-:W-:Y:S01]  /*3650*/  DFMA R82, R32.reuse, R28, R82 ;  /* 0x0000001c2052722b */ /* 0x040fe20000000052 */
[----:B------:R-:W5:Y:S01]  /*3660*/  LDS.128 R20, [R6+0x1e0] ;  /* 0x0001e00006147984 */ /* 0x000f620000000c00 */
[----:B------:R-:W-:Y:S02]  /*3670*/  DFMA R78, R32, R30, R78 ;  /* 0x0000001e204e722b */ /* 0x000fe4000000004e */
[C---:B--2---:R-:W-:Y:S01]  /*3680*/  DFMA R8, R44.reuse, R54, R8 ;  /* 0x000000362c08722b */ /* 0x044fe20000000008 */
[----:B------:R-:W2:Y:S01]  /*3690*/  LDS.128 R28, [R4+0x1a00] ;  /* 0x001a0000041c7984 */ /* 0x000ea20000000c00 */
[----:B------:R-:W-:-:S02]  /*36a0*/  DFMA R84, R44, R18, R84 ;  /* 0x000000122c54722b */ /* 0x000fc40000000054 */
[----:B------:R-:W-:Y:S02]  /*36b0*/  DFMA R70, R44, R34, R70 ;  /* 0x000000222c46722b */ /* 0x000fe40000000046 */
[----:B------:R-:W-:Y:S02]  /*36c0*/  DFMA R72, R34, R46, R72 ;  /* 0x0000002e2248722b */ /* 0x000fe40000000048 */
[----:B----4-:R-:W-:Y:S02]  /*36d0*/  DFMA R82, R24, R34, R82 ;  /* 0x000000221852722b */ /* 0x010fe40000000052 */
[----:B------:R-:W-:Y:S02]  /*36e0*/  DFMA R78, R34, R26, R78 ;  /* 0x0000001a224e722b */ /* 0x000fe4000000004e */
[----:B------:R-:W-:Y:S02]  /*36f0*/  DFMA R64, R44, R58, R64 ;  /* 0x0000003a2c40722b */ /* 0x000fe40000000040 */
[----:B------:R-:W-:-:S02]  /*3700*/  DFMA R88, R18, R46, R88 ;  /* 0x0000002e1258722b */ /* 0x000fc40000000058 */
[-C--:B------:R-:W-:Y:S02]  /*3710*/  DFMA R66, R54, R46.reuse, R66 ;  /* 0x0000002e3642722b */ /* 0x080fe40000000042 */
[----:B------:R-:W-:Y:S02]  /*3720*/  DFMA R68, R58, R46, R68 ;  /* 0x0000002e3a44722b */ /* 0x000fe40000000044 */
[----:B------:R-:W-:Y:S01]  /*3730*/  DFMA R90, R24, R18, R90 ;  /* 0x00000012185a722b */ /* 0x000fe2000000005a */
[----:B------:R-:W-:Y:S01]  /*3740*/  LDS.128 R44, [R4+0x1c00] ;  /* 0x001c0000042c7984 */ /* 0x000fe20000000c00 */
[----:B------:R-:W-:Y:S02]  /*3750*/  DFMA R32, R18, R26, R16 ;  /* 0x0000001a1220722b */ /* 0x000fe40000000010 */
[----:B0-----:R-:W-:Y:S01]  /*3760*/  DFMA R34, R48, R12, R8 ;  /* 0x0000000c3022722b */ /* 0x001fe20000000008 */
[----:B------:R-:W-:Y:S01]  /*3770*/  LDS.128 R16, [R6+0x70] ;  /* 0x0000700006107984 */ /* 0x000fe20000000c00 */
[----:B------:R-:W-:-:S02]  /*3780*/  DFMA R76, R24, R58, R76 ;  /* 0x0000003a184c722b */ /* 0x000fc4000000004c */
[----:B-1----:R-:W-:Y:S01]  /*3790*/  DFMA R84, R36, R12, R84 ;  /* 0x0000000c2454722b */ /* 0x002fe20000000054 */
[----:B------:R-:W0:Y:S01]  /*37a0*/  LDS.128 R8, [R4+0x1a10] ;  /* 0x001a100004087984 */ /* 0x000e220000000c00 */
[----:B------:R-:W-:Y:S02]  /*37b0*/  DFMA R56, R58, R26, R56 ;  /* 0x0000001a3a38722b */ /* 0x000fe40000000038 */
[----:B------:R-:W-:Y:S01]  /*37c0*/  DFMA R74, R24, R54, R74 ;  /* 0x00000036184a722b */ /* 0x000fe2000000004a */
[C---:B------:R-:W-:Y:S01]  /*37d0*/  VIMNMX R59, PT, PT, R2.reuse, R7, !PT ;  /* 0x00000007023b7248 */ /* 0x040fe20007fe0100 */
[----:B------:R-:W-:Y:S02]  /*37e0*/  DFMA R52, R54, R26, R52 ;  /* 0x0000001a3634722b */ /* 0x000fe40000000034 */
[-C--:B------:R-:W-:Y:S01]  /*37f0*/  DFMA R88, R36, R14.reuse, R88 ;  /* 0x0000000e2458722b */ /* 0x080fe20000000058 */
[----:B------:R-:W-:Y:S01]  /*3800*/  LDS.128 R24, [R4+0x1e00] ;  /* 0x001e000004187984 */ /* 0x000fe20000000c00 */
[----:B------:R-:W-:Y:S01]  /*3810*/  DFMA R66, R48, R14, R66 ;  /* 0x0000000e3042722b */ /* 0x000fe20000000042 */
[----:B------:R-:W-:Y:S01]  /*3820*/  ISETP.GE.AND P6, PT, R59, R0, PT ;  /* 0x000000003b00720c */ /* 0x000fe20003fc6270 */
[C---:B---3--:R-:W-:Y:S01]  /*3830*/  DFMA R64, R60.reuse, R12, R64 ;  /* 0x0000000c3c40722b */ /* 0x048fe20000000040 */
[----:B------:R-:W-:Y:S01]  /*3840*/  @!P1 IMAD.IADD R55, R2, 0x1, R3 ;  /* 0x0000000102379824 */ /* 0x000fe200078e0203 */
[----:B------:R-:W-:-:S02]  /*3850*/  DFMA R68, R60, R14, R68 ;  /* 0x0000000e3c44722b */ /* 0x000fc40000000044 */
[C---:B-----5:R-:W-:Y:S02]  /*3860*/  DFMA R70, R20.reuse, R12, R70 ;  /* 0x0000000c1446722b */ /* 0x060fe40000000046 */
[----:B------:R-:W-:Y:S01]  /*3870*/  DFMA R72, R20, R14, R72 ;  /* 0x0000000e1448722b */ /* 0x000fe20000000048 */
[----:B------:R-:W1:Y:S01]  /*3880*/  LDS.128 R12, [R4+0x1c10] ;  /* 0x001c1000040c7984 */ /* 0x000e620000000c00 */
[----:B--2---:R-:W-:Y:S01]  /*3890*/  DFMA R80, R28, R38, R84 ;  /* 0x000000261c50722b */ /* 0x004fe20000000054 */
[----:B------:R-:W-:Y:S01]  /*38a0*/  VIADD R84, R2, 0x3 ;  /* 0x0000000302547836 */ /* 0x000fe20000000000 */
[C---:B------:R-:W-:Y:S02]  /*38b0*/  DFMA R90, R36.reuse, R40, R90 ;  /* 0x00000028245a722b */ /* 0x040fe4000000005a */
[----:B------:R-:W-:Y:S02]  /*38c0*/  DFMA R32, R36, R42, R32 ;  /* 0x0000002a2420722b */ /* 0x000fe40000000020 */
[C---:B------:R-:W-:Y:S01]  /*38d0*/  DFMA R76, R60.reuse, R40, R76 ;  /* 0x000000283c4c722b */ /* 0x040fe2000000004c */
[----:B------:R-:W2:Y:S01]  /*38e0*/  @!P1 LDC.64 R36, c[0x0][0x398] ;  /* 0x0000e600ff249b82 */ /* 0x000ea20000000a00 */
[----:B------:R-:W-:Y:S01]  /*38f0*/  DFMA R60, R60, R42, R56 ;  /* 0x0000002a3c3c722b */ /* 0x000fe20000000038 */
[----:B------:R-:W-:Y:S01]  /*3900*/  VIMNMX R57, PT, PT, R5, R84, !PT ;  /* 0x0000005405397248 */ /* 0x000fe20007fe0100 */
[----:B------:R-:W-:-:S02]  /*3910*/  DFMA R74, R48, R40, R74 ;  /* 0x00000028304a722b */ /* 0x000fc4000000004a */
[----:B------:R-:W-:Y:S01]  /*3920*/  DFMA R52, R48, R42, R52 ;  /* 0x0000002a3034722b */ /* 0x000fe20000000034 */
[----:B------:R-:W-:Y:S01]  /*3930*/  ISETP.GE.AND P5, PT, R57, R0, PT ;  /* 0x000000003900720c */ /* 0x000fe20003fa6270 */
[C---:B------:R-:W-:Y:S01]  /*3940*/  DFMA R82, R20.reuse, R40, R82 ;  /* 0x000000281452722b */ /* 0x040fe20000000052 */
[----:B------:R-:W3:Y:S01]  /*3950*/  LDS.128 R56, [R6+0xf0] ;  /* 0x0000f00006387984 */ /* 0x000ee20000000c00 */
[----:B------:R-:W-:Y:S01]  /*3960*/  DFMA R78, R20, R42, R78 ;  /* 0x0000002a144e722b */ /* 0x000fe2000000004e */
[C---:B------:R-:W-:Y:S01]  /*3970*/  VIADD R48, R2.reuse, 0x1 ;  /* 0x0000000102307836 */ /* 0x040fe20000000000 */
[----:B------:R-:W-:Y:S01]  /*3980*/  DFMA R88, R38, R30, R88 ;  /* 0x0000001e2658722b */ /* 0x000fe20000000058 */
[----:B------:R4:W5:Y:S01]  /*3990*/  LDS.128 R40, [R4+0x1e10] ;  /* 0x001e100004287984 */ /* 0x0009620000000c00 */
[C---:B------:R-:W-:Y:S01]  /*39a0*/  DFMA R64, R28.reuse, R62, R64 ;  /* 0x0000003e1c40722b */ /* 0x040fe20000000040 */
[----:B------:R-:W-:Y:S01]  /*39b0*/  VIADD R20, R2, 0x2 ;  /* 0x0000000202147836 */ /* 0x000fe20000000000 */
[----:B------:R-:W-:Y:S01]  /*39c0*/  VIMNMX R21, PT, PT, R5, R48, !PT ;  /* 0x0000003005157248 */ /* 0x000fe20007fe0100 */
[----:B------:R-:W-:-:S02]  /*39d0*/  DFMA R70, R28, R22, R70 ;  /* 0x000000161c46722b */ /* 0x000fc40000000046 */
[----:B0-----:R-:W-:Y:S01]  /*39e0*/  DFMA R90, R8, R38, R90 ;  /* 0x00000026085a722b */ /* 0x001fe2000000005a */
[-C--:B------:R-:W-:Y:S01]  /*39f0*/  ISETP.GE.AND P3, PT, R21, R0.reuse, PT ;  /* 0x000000001500720c */ /* 0x080fe20003f66270 */
[----:B------:R-:W-:Y:S01]  /*3a00*/  DFMA R80, R16, R44, R80 ;  /* 0x0000002c1050722b */ /* 0x000fe20000000050 */
[----:B------:R-:W-:Y:S01]  /*3a10*/  VIMNMX R21, PT, PT, R48, R7, !PT ;  /* 0x0000000730157248 */ /* 0x000fe20007fe0100 */
[----:B------:R-:W-:Y:S01]  /*3a20*/  DFMA R86, R38, R10, R32 ;  /* 0x0000000a2656722b */ /* 0x000fe20000000020 */
[----:B--2---:R-:W-:Y:S01]  /*3a30*/  @!P1 IMAD.WIDE R54, R55, 0x8, R36 ;  /* 0x0000000837369825 */ /* 0x004fe200078e0224 */
[----:B------:R-:W-:Y:S01]  /*3a40*/  DFMA R36, R28, R50, R34 ;  /* 0x000000321c24722b */ /* 0x000fe20000000022 */
[----:B----4-:R-:W-:Y:S01]  /*3a50*/  SHF.R.S32.HI R4, RZ, 0x1f, R2 ;  /* 0x0000001fff047819 */ /* 0x010fe20000011402 */
[----:B------:R-:W-:Y:S01]  /*3a60*/  DFMA R38, R16, R46, R88 ;  /* 0x0000002e1026722b */ /* 0x000fe20000000058 */
[----:B------:R-:W-:Y:S01]  /*3a70*/  IADD3 R29, P2, PT, R2, R3, RZ ;  /* 0x00000003021d7210 */ /* 0x000fe20007f5e0ff */
[-C--:B------:R-:W-:Y:S01]  /*3a80*/  DFMA R66, R50, R30.reuse, R66 ;  /* 0x0000001e3242722b */ /* 0x080fe20000000042 */
[----:B------:R-:W-:Y:S01]  /*3a90*/  ISETP.GE.AND P0, PT, R21, R0, PT ;  /* 0x000000001500720c */ /* 0x000fe20003f06270 */
[-C--:B------:R-:W-:Y:S01]  /*3aa0*/  DFMA R68, R62, R30.reuse, R68 ;  /* 0x0000001e3e44722b */ /* 0x080fe20000000044 */
[----:B------:R-:W-:Y:S01]  /*3ab0*/  LEA.HI.X.SX32 R32, R3, R4, 0x1, P2 ;  /* 0x0000000403207211 */ /* 0x000fe200010f0eff */
[----:B------:R-:W-:Y:S01]  /*3ac0*/  DFMA R72, R22, R30, R72 ;  /* 0x0000001e1648722b */ /* 0x000fe20000000048 */
[-C--:B------:R-:W-:Y:S01]  /*3ad0*/  VIMNMX R21, PT, PT, R20, R7.reuse, !PT ;  /* 0x0000000714157248 */ /* 0x080fe20007fe0100 */
[----:B------:R-:W0:Y:S01]  /*3ae0*/  @!P6 LDC.64 R30, c[0x0][0x398] ;  /* 0x0000e600ff1eeb82 */ /* 0x000e220000000a00 */
[----:B------:R-:W-:Y:S01]  /*3af0*/  LEA R28, P2, R29, UR4, 0x3 ;  /* 0x000000041d1c7c11 */ /* 0x000fe2000f8418ff */
[----:B-1----:R-:W-:Y:S01]  /*3b00*/  DFMA R90, R16, R12, R90 ;  /* 0x0000000c105a722b */ /* 0x002fe2000000005a */
[----:B------:R-:W-:Y:S01]  /*3b10*/  VIMNMX R7, PT, PT, R84, R7, !PT ;  /* 0x0000000754077248 */ /* 0x000fe20007fe0100 */
[----:B------:R-:W-:Y:S01]  /*3b20*/  DFMA R80, R24, R18, R80 ;  /* 0x000000121850722b */ /* 0x000fe20000000050 */
[----:B------:R-:W-:Y:S01]  /*3b30*/  VIMNMX R49, PT, PT, R5, R20, !PT ;  /* 0x0000001405317248 */ /* 0x000fe20007fe0100 */
[----:B------:R-:W-:Y:S01]  /*3b40*/  DFMA R38, R18, R26, R38 ;  /* 0x0000001a1226722b */ /* 0x000fe20000000026 */
[----:B------:R-:W-:Y:S01]  /*3b50*/  LEA.HI.X R29, R29, UR5, R32, 0x3, P2 ;  /* 0x000000051d1d7c11 */ /* 0x000fe200090f1c20 */
[----:B------:R-:W-:Y:S01]  /*3b60*/  DFMA R86, R16, R14, R86 ;  /* 0x0000000e1056722b */ /* 0x000fe20000000056 */
[-C--:B------:R-:W-:Y:S01]  /*3b70*/  ISETP.GE.AND P2, PT, R7, R0.reuse, PT ;  /* 0x000000000700720c */ /* 0x080fe20003f46270 */
[----:B------:R-:W-:Y:S01]  /*3b80*/  VIADD R7, R5, 0x2 ;  /* 0x0000000205077836 */ /* 0x000fe20000000000 */
[-C--:B------:R-:W-:Y:S01]  /*3b90*/  ISETP.GE.AND P4, PT, R49, R0.reuse, PT ;  /* 0x000000003100720c */ /* 0x080fe20003f86270 */
[----:B------:R-:W-:Y:S01]  /*3ba0*/  @!P1 STG.E.64 desc[UR10][R54.64], R80 ;  /* 0x0000005036009986 */ /* 0x000fe2000c101b0a */
[----:B------:R-:W-:Y:S01]  /*3bb0*/  IMAD.IADD R3, R3, 0x1, R0 ;  /* 0x0000000103037824 */ /* 0x000fe200078e0200 */
[----:B---3--:R-:W-:Y:S01]  /*3bc0*/  DFMA R36, R56, R44, R36 ;  /* 0x0000002c3824722b */ /* 0x008fe20000000024 */
[-C--:B------:R-:W-:Y:S01]  /*3bd0*/  VIMNMX R17, PT, PT, R2, R7.reuse, !PT ;  /* 0x0000000702117248 */ /* 0x080fe20007fe0100 */
[----:B------:R-:W-:Y:S01]  /*3be0*/  @!P3 STG.E.64 desc[UR10][R28.64+0x8], R38 ;  /* 0x000008261c00b986 */ /* 0x000fe2000c101b0a */
[----:B------:R-:W-:Y:S01]  /*3bf0*/  DFMA R74, R8, R50, R74 ;  /* 0x00000032084a722b */ /* 0x000fe2000000004a */
[-C--:B------:R-:W-:Y:S01]  /*3c00*/  ISETP.GE.AND P1, PT, R21, R0.reuse, PT ;  /* 0x000000001500720c */ /* 0x080fe20003f26270 */
[----:B-----5:R-:W-:Y:S01]  /*3c10*/  DFMA R90, R40, R18, R90 ;  /* 0x00000012285a722b */ /* 0x020fe2000000005a */
[-C--:B------:R-:W-:Y:S01]  /*3c20*/  ISETP.GE.AND P3, PT, R17, R0.reuse, PT ;  /* 0x000000001100720c */ /* 0x080fe20003f66270 */
[----:B------:R-:W1:Y:S01]  /*3c30*/  LDS.128 R32, [R6+0x170] ;  /* 0x0001700006207984 */ /* 0x000e620000000c00 */
[----:B------:R-:W-:Y:S01]  /*3c40*/  VIMNMX R17, PT, PT, R48, R7, !PT ;  /* 0x0000000730117248 */ /* 0x000fe20007fe0100 */
[----:B------:R-:W-:Y:S01]  /*3c50*/  DFMA R86, R18, R42, R86 ;  /* 0x0000002a1256722b */ /* 0x000fe20000000056 */
[----:B------:R-:W-:Y:S01]  /*3c60*/  VIADD R21, R5, 0x3 ;  /* 0x0000000305157836 */ /* 0x000fe20000000000 */
[C---:B------:R-:W-:Y:S01]  /*3c70*/  DFMA R76, R8.reuse, R62, R76 ;  /* 0x0000003e084c722b */ /* 0x040fe2000000004c */
[----:B------:R-:W-:Y:S01]  /*3c80*/  @!P4 STG.E.64 desc[UR10][R28.64+0x10], R90 ;  /* 0x0000105a1c00c986 */ /* 0x000fe2000c101b0a */
[----:B------:R-:W-:Y:S01]  /*3c90*/  ISETP.GE.AND P4, PT, R17, R0, PT ;  /* 0x000000001100720c */ /* 0x000fe20003f86270 */
[----:B------:R-:W-:Y:S01]  /*3ca0*/  DFMA R82, R8, R22, R82 ;  /* 0x000000160852722b */ /* 0x000fe20000000052 */
[----:B------:R-:W-:Y:S01]  /*3cb0*/  VIMNMX R5, PT, PT, R84, R21, !PT ;  /* 0x0000001554057248 */ /* 0x000fe20007fe0100 */
[----:B------:R2:W3:Y:S01]  /*3cc0*/  LDS.128 R16, [R6+0x1f0] ;  /* 0x0001f00006107984 */ /* 0x0004e20000000c00 */
[----:B------:R-:W-:Y:S01]  /*3cd0*/  @!P6 IMAD.IADD R9, R2, 0x1, R3 ;  /* 0x000000010209e824 */ /* 0x000fe200078e0203 */
[----:B------:R-:W-:-:S02]  /*3ce0*/  DFMA R36, R24, R58, R36 ;  /* 0x0000003a1824722b */ /* 0x000fc40000000024 */
[-C--:B------:R-:W-:Y:S01]  /*3cf0*/  DFMA R52, R50, R10.reuse, R52 ;  /* 0x0000000a3234722b */ /* 0x080fe20000000034 */
[----:B0-----:R-:W-:Y:S01]  /*3d00*/  @!P6 IMAD.WIDE R30, R9, 0x8, R30 ;  /* 0x00000008091ee825 */ /* 0x001fe200078e021e */
[-C--:B------:R-:W-:Y:S01]  /*3d10*/  DFMA R60, R62, R10.reuse, R60 ;  /* 0x0000000a3e3c722b */ /* 0x080fe2000000003c */
[----:B------:R0:W-:Y:S01]  /*3d20*/  @!P5 STG.E.64 desc[UR10][R28.64+0x18], R86 ;  /* 0x000018561c00d986 */ /* 0x0001e2000c101b0a */
[----:B------:R-:W-:Y:S01]  /*3d30*/  DFMA R78, R22, R10, R78 ;  /* 0x0000000a164e722b */ /* 0x000fe2000000004e */
[----:B------:R-:W-:Y:S02]  /*3d40*/  VIMNMX R11, PT, PT, R20, R7, !PT ;  /* 0x00000007140b7248 */ /* 0x000fe40007fe0100 */
[----:B------:R4:W-:Y:S01]  /*3d50*/  @!P6 STG.E.64 desc[UR10][R30.64], R36 ;  /* 0x000000241e00e986 */ /* 0x0009e2000c101b0a */
[----:B------:R-:W-:Y:S01]  /*3d60*/  IADD3 R9, P6, PT, R2, R3, RZ ;  /* 0x0000000302097210 */ /* 0x000fe20007fde0ff */
[C---:B------:R-:W-:Y:S01]  /*3d70*/  DFMA R52, R56.reuse, R14, R52 ;  /* 0x0000000e3834722b */ /* 0x040fe20000000034 */
[----:B------:R-:W-:Y:S01]  /*3d80*/  ISETP.GE.AND P5, PT, R11, R0, PT ;  /* 0x000000000b00720c */ /* 0x000fe20003fa6270 */
[C---:B------:R-:W-:Y:S01]  /*3d90*/  DFMA R66, R56.reuse, R46, R66 ;  /* 0x0000002e3842722b */ /* 0x040fe20000000042 */
[----:B------:R-:W-:Y:S01]  /*3da0*/  VIMNMX R11, PT, PT, R84, R7, !PT ;  /* 0x00000007540b7248 */ /* 0x000fe20007fe0100 */
[----:B------:R-:W-:Y:S01]  /*3db0*/  DFMA R74, R56, R12, R74 ;  /* 0x0000000c384a722b */ /* 0x000fe2000000004a */
[----:B--2---:R-:W2:Y:S01]  /*3dc0*/  @!P3 LDC.64 R6, c[0x0][0x398] ;  /* 0x0000e600ff06bb82 */ /* 0x004ea20000000a00 */
[----:B------:R-:W-:-:S02]  /*3dd0*/  LEA.HI.X.SX32 R10, R3, R4, 0x1, P6 ;  /* 0x00000004030a7211 */ /* 0x000fc400030f0eff */
[-C--:B------:R-:W-:Y:S01]  /*3de0*/  VIMNMX R23, PT, PT, R48, R21.reuse, !PT ;  /* 0x0000001530177248 */ /* 0x080fe20007fe0100 */
[C---:B------:R-:W-:Y:S01]  /*3df0*/  DFMA R52, R58.reuse, R42, R52 ;  /* 0x0000002a3a34722b */ /* 0x040fe20000000034 */
[-C--:B0-----:R-:W-:Y:S01]  /*3e00*/  VIMNMX R29, PT, PT, R20, R21.reuse, !PT ;  /* 0x00000015141d7248 */ /* 0x081fe20007fe0100 */
[----:B------:R-:W-:Y:S01]  /*3e10*/  DFMA R66, R58, R26, R66 ;  /* 0x0000001a3a42722b */ /* 0x000fe20000000042 */
[----:B------:R-:W-:Y:S01]  /*3e20*/  LEA R8, P6, R9, UR4, 0x3 ;  /* 0x0000000409087c11 */ /* 0x000fe2000f8c18ff */
[----:B----4-:R-:W-:Y:S01]  /*3e30*/  IMAD.IADD R31, R3, 0x1, R0 ;  /* 0x00000001031f7824 */ /* 0x010fe200078e0200 */
[C---:B------:R-:W-:Y:S01]  /*3e40*/  VIMNMX R21, PT, PT, R2.reuse, R21, !PT ;  /* 0x0000001502157248 */ /* 0x040fe20007fe0100 */
[----:B------:R-:W-:Y:S01]  /*3e50*/  DFMA R74, R40, R58, R74 ;  /* 0x0000003a284a722b */ /* 0x000fe2000000004a */
[----:B------:R-:W-:Y:S01]  /*3e60*/  LEA.HI.X R9, R9, UR5, R10, 0x3, P6 ;  /* 0x0000000509097c11 */ /* 0x000fe2000b0f1c0a */
[----:B------:R-:W-:Y:S01]  /*3e70*/  @!P3 IMAD.IADD R3, R2, 0x1, R31 ;  /* 0x000000010203b824 */ /* 0x000fe200078e021f */
[----:B------:R-:W-:Y:S01]  /*3e80*/  ISETP.GE.AND P6, PT, R21, R0, PT ;  /* 0x000000001500720c */ /* 0x000fe20003fc6270 */
[----:B-1----:R-:W-:-:S02]  /*3e90*/  DFMA R64, R32, R44, R64 ;  /* 0x0000002c2040722b */ /* 0x002fc40000000040 */
[----:B------:R-:W-:Y:S01]  /*3ea0*/  @!P2 STG.E.64 desc[UR10][R8.64+0x18], R52 ;  /* 0x000018340800a986 */ /* 0x000fe2000c101b0a */
[C---:B------:R-:W-:Y:S02]  /*3eb0*/  DFMA R68, R32.reuse, R46, R68 ;  /* 0x0000002e2044722b */ /* 0x040fe40000000044 */
[-C--:B------:R-:W-:Y:S01]  /*3ec0*/  DFMA R76, R32, R12.reuse, R76 ;  /* 0x0000000c204c722b */ /* 0x080fe2000000004c */
[----:B------:R-:W-:Y:S01]  /*3ed0*/  @!P0 STG.E.64 desc[UR10][R8.64+0x8], R66 ;  /* 0x0000084208008986 */ /* 0x000fe2000c101b0a */
[----:B------:R-:W-:Y:S01]  /*3ee0*/  ISETP.GE.AND P0, PT, R11, R0, PT ;  /* 0x000000000b00720c */ /* 0x000fe20003f06270 */
[----:B---3--:R-:W-:Y:S01]  /*3ef0*/  DFMA R82, R16, R12, R82 ;  /* 0x0000000c1052722b */ /* 0x008fe20000000052 */
[----:B--2---:R-:W-:Y:S01]  /*3f00*/  @!P3 IMAD.WIDE R6, R3, 0x8, R6 ;  /* 0x000000080306b825 */ /* 0x004fe200078e0206 */
[C---:B------:R-:W-:Y:S02]  /*3f10*/  IADD3 R3, P2, PT, R2.reuse, R31, RZ ;  /* 0x0000001f02037210 */ /* 0x040fe40007f5e0ff */
[----:B------:R-:W0:Y:S01]  /*3f20*/  @!P6 LDC.64 R20, c[0x0][0x398] ;  /* 0x0000e600ff14eb82 */ /* 0x000e220000000a00 */
[----:B------:R-:W-:Y:S01]  /*3f30*/  DFMA R64, R24, R34, R64 ;  /* 0x000000221840722b */ /* 0x000fe20000000040 */
[----:B------:R1:W-:Y:S01]  /*3f40*/  @!P1 STG.E.64 desc[UR10][R8.64+0x10], R74 ;  /* 0x0000104a08009986 */ /* 0x0003e2000c101b0a */
[C---:B------:R-:W-:Y:S01]  /*3f50*/  LEA.HI.X.SX32 R12, R31.reuse, R4, 0x1, P2 ;  /* 0x000000041f0c7211 */ /* 0x040fe200010f0eff */
[----:B------:R-:W-:Y:S01]  /*3f60*/  IMAD.IADD R31, R31, 0x1, R0 ;  /* 0x000000011f1f7824 */ /* 0x000fe200078e0200 */
[----:B------:R-:W-:Y:S01]  /*3f70*/  LEA R10, P2, R3, UR4, 0x3 ;  /* 0x00000004030a7c11 */ /* 0x000fe2000f8418ff */
[----:B------:R-:W-:Y:S01]  /*3f80*/  DFMA R60, R32, R14, R60 ;  /* 0x0000000e203c722b */ /* 0x000fe2000000003c */
[-C--:B------:R-:W-:Y:S01]  /*3f90*/  ISETP.GE.AND P1, PT, R23, R0.reuse, PT ;  /* 0x000000001700720c */ /* 0x080fe20003f26270 */
[----:B------:R-:W-:Y:S01]  /*3fa0*/  DFMA R68, R34, R26, R68 ;  /* 0x0000001a2244722b */ /* 0x000fe20000000044 */
[----:B------:R-:W-:Y:S01]  /*3fb0*/  LEA.HI.X R11, R3, UR5, R12, 0x3, P2 ;  /* 0x00000005030b7c11 */ /* 0x000fe200090f1c0c */
[C---:B------:R-:W-:Y:S01]  /*3fc0*/  DFMA R70, R16.reuse, R44, R70 ;  /* 0x0000002c1046722b */ /* 0x040fe20000000046 */
[----:B------:R2:W-:Y:S01]  /*3fd0*/  @!P3 STG.E.64 desc[UR10][R6.64], R64 ;  /* 0x000000400600b986 */ /* 0x0005e2000c101b0a */
[----:B------:R-:W-:Y:S01]  /*3fe0*/  DFMA R72, R16, R46, R72 ;  /* 0x0000002e1048722b */ /* 0x000fe20000000048 */
[----:B------:R-:W-:Y:S01]  /*3ff0*/  ISETP.GE.AND P3, PT, R29, R0, PT ;  /* 0x000000001d00720c */ /* 0x000fe20003f66270 */
[C---:B------:R-:W-:Y:S01]  /*4000*/  @!P6 IMAD.IADD R3, R2.reuse, 0x1, R31 ;  /* 0x000000010203e824 */ /* 0x040fe200078e021f */
[----:B------:R3:W-:Y:S01]  /*4010*/  @!P4 STG.E.64 desc[UR10][R10.64+0x8], R68 ;  /* 0x000008440a00c986 */ /* 0x0007e2000c101b0a */
[----:B-1----:R-:W-:Y:S01]  /*4020*/  IADD3 R8, P2, PT, R2, R31, RZ ;  /* 0x0000001f02087210 */ /* 0x002fe20007f5e0ff */
[----:B------:R-:W-:-:S02]  /*4030*/  DFMA R76, R40, R34, R76 ;  /* 0x00000022284c722b */ /* 0x000fc4000000004c */
[----:B------:R-:W-:Y:S02]  /*4040*/  DFMA R60, R34, R42, R60 ;  /* 0x0000002a223c722b */ /* 0x000fe4000000003c */
[----:B------:R-:W-:Y:S02]  /*4050*/  DFMA R70, R24, R18, R70 ;  /* 0x000000121846722b */ /* 0x000fe40000000046 */
[----:B------:R-:W-:Y:S01]  /*4060*/  DFMA R78, R16, R14, R78 ;  /* 0x0000000e104e722b */ /* 0x000fe2000000004e */
[----:B0-----:R-:W-:Y:S01]  /*4070*/  @!P6 IMAD.WIDE R2, R3, 0x8, R20 ;  /* 0x000000080302e825 */ /* 0x001fe200078e0214 */
[----:B--2---:R-:W-:Y:S01]  /*4080*/  LEA.HI.X.SX32 R7, R31, R4, 0x1, P2 ;  /* 0x000000041f077211 */ /* 0x004fe200010f0eff */
[----:B------:R-:W-:Y:S01]  /*4090*/  DFMA R72, R18, R26, R72 ;  /* 0x0000001a1248722b */ /* 0x000fe20000000048 */
[----:B------:R-:W-:Y:S01]  /*40a0*/  ISETP.GE.AND P2, PT, R5, R0, PT ;  /* 0x000000000500720c */ /* 0x000fe20003f46270 */
[----:B------:R-:W-:Y:S01]  /*40b0*/  DFMA R82, R40, R18, R82 ;  /* 0x000000122852722b */ /* 0x000fe20000000052 */
[----:B------:R-:W-:Y:S01]  /*40c0*/  LEA R4, P4, R8, UR4, 0x3 ;  /* 0x0000000408047c11 */ /* 0x000fe2000f8818ff */
[----:B------:R3:W-:Y:S01]  /*40d0*/  @!P5 STG.E.64 desc[UR10][R10.64+0x10], R76 ;  /* 0x0000104c0a00d986 */ /* 0x0007e2000c101b0a */
[----:B------:R-:W-:-:S02]  /*40e0*/  DFMA R78, R18, R42, R78 ;  /* 0x0000002a124e722b */ /* 0x000fc4000000004e */
[----:B------:R-:W-:Y:S01]  /*40f0*/  LEA.HI.X R5, R8, UR5, R7, 0x3, P4 ;  /* 0x0000000508057c11 */ /* 0x000fe2000a0f1c07 */
[----:B------:R3:W-:Y:S04]  /*4100*/  @!P0 STG.E.64 desc[UR10][R10.64+0x18], R60 ;  /* 0x0000183c0a008986 */ /* 0x0007e8000c101b0a */
[----:B------:R3:W-:Y:S04]  /*4110*/  @!P6 STG.E.64 desc[UR10][R2.64], R70 ;  /* 0x000000460200e986 */ /* 0x0007e8000c101b0a */
[----:B------:R3:W-:Y:S04]  /*4120*/  @!P1 STG.E.64 desc[UR10][R4.64+0x8], R72 ;  /* 0x0000084804009986 */ /* 0x0007e8000c101b0a */
[----:B------:R3:W-:Y:S01]  /*4130*/  @!P3 STG.E.64 desc[UR10][R4.64+0x10], R82 ;  /* 0x000010520400b986 */ /* 0x0007e2000c101b0a */
[----:B------:R-:W-:Y:S05]  /*4140*/  @P2 EXIT ;  /* 0x000000000000294d */ /* 0x000fea0003800000 */
[----:B------:R-:W-:Y:S01]  /*4150*/  STG.E.64 desc[UR10][R4.64+0x18], R78 ;  /* 0x0000184e04007986 */ /* 0x000fe2000c101b0a */
[----:B------:R-:W-:Y:S05]  /*4160*/  EXIT ;  /* 0x000000000000794d */ /* 0x000fea0003800000 */
.L_x_2:
[----:B------:R-:W-:-:S00]  /*4170*/  BRA `(.L_x_2) ;  /* 0xfffffffc00fc7947 */ /* 0x000fc0000383ffff */
[----:B------:R-:W-:-:S00]  /*4180*/  NOP ;  /* 0x0000000000007918 */ /* 0x000fc00000000000 */
[----:B------:R-:W-:-:S00]  /*4190*/  NOP ;  /* 0x0000000000007918 */ /* 0x000fc00000000000 */
[----:B------:R-:W-:-:S00]  /*41a0*/  NOP ;  /* 0x0000000000007918 */ /* 0x000fc00000000000 */
[----:B------:R-:W-:-:S00]  /*41b0*/  NOP ;  /* 0x0000000000007918 */ /* 0x000fc00000000000 */
[----:B------:R-:W-:-:S00]  /*41c0*/  NOP ;  /* 0x0000000000007918 */ /* 0x000fc00000000000 */
[----:B------:R-:W-:-:S00]  /*41d0*/  NOP ;  /* 0x0000000000007918 */ /* 0x000fc00000000000 */
[----:B------:R-:W-:-:S00]  /*41e0*/  NOP ;  /* 0x0000000000007918 */ /* 0x000fc00000000000 */
[----:B------:R-:W-:-:S00]  /*41f0*/  NOP ;  /* 0x0000000000007918 */ /* 0x000fc00000000000 */
.L_x_3:


//--------------------- .nv.shared._Z34square_dgemm_kernel_2d_blocktilingiPKdS0_Pd --------------------------
	.section	.nv.shared._Z34square_dgemm_kernel_2d_blocktilingiPKdS0_Pd,"aw",@nobits
	.sectionflags	@""
	.align	8
.nv.shared._Z34square_dgemm_kernel_2d_blocktilingiPKdS0_Pd:
	.zero		33792


//--------------------- .nv.shared.reserved.0     --------------------------
	.section	.nv.shared.reserved.0,"aw",@nobits
	.weak		__nv_reservedSMEM_offset_0_alias
	.size		__nv_reservedSMEM_offset_0_alias, 0, 64
	.other		__nv_reservedSMEM_offset_0_alias,@"STO_CUDA_RESERVED_SHARED STV_DEFAULT"
__nv_reservedSMEM_offset_0_alias:
	.zero		0
	.zero		64


//--------------------- .nv.constant0._Z34square_dgemm_kernel_2d_blocktilingiPKdS0_Pd --------------------------
	.section	.nv.constant0._Z34square_dgemm_kernel_2d_blocktilingiPKdS0_Pd,"a",@progbits
	.sectionflags	@""
	.align	4
.nv.constant0._Z34square_dgemm_kernel_2d_blocktilingiPKdS0_Pd:
	.zero		928


//--------------------- SYMBOLS --------------------------

	.type		.nv.reservedSmem.offset0,@object
	.size		.nv.reservedSmem.offset0,0x4
	.type		.nv.reservedSmem.cap,@object
	.size		.nv.reservedSmem.cap,0x4
